//
// Generated by NVIDIA NVVM Compiler
//
// Compiler Build ID: CL-36424714
// Cuda compilation tools, release 13.0, V13.0.88
// Based on NVVM 20.0.0
//

.version 9.0
.target sm_100
.address_size 64

	// .globl	_Z20convolution_2D_basicPfS_S_iii
.extern .func  (.param .b32 func_retval0) vprintf
(
	.param .b64 vprintf_param_0,
	.param .b64 vprintf_param_1
)
;
// _ZZ21convolution_2D_sharedPfS_S_iiiE2Ns has been demoted
.global .align 1 .b8 $str[8] = {37, 100, 44, 37, 100, 93, 10};
.global .align 1 .b8 $str$1[11] = {37, 100, 44, 37, 100, 44, 37, 100, 41, 10};

.visible .entry _Z20convolution_2D_basicPfS_S_iii(
	.param .u64 .ptr .align 1 _Z20convolution_2D_basicPfS_S_iii_param_0,
	.param .u64 .ptr .align 1 _Z20convolution_2D_basicPfS_S_iii_param_1,
	.param .u64 .ptr .align 1 _Z20convolution_2D_basicPfS_S_iii_param_2,
	.param .u32 _Z20convolution_2D_basicPfS_S_iii_param_3,
	.param .u32 _Z20convolution_2D_basicPfS_S_iii_param_4,
	.param .u32 _Z20convolution_2D_basicPfS_S_iii_param_5
)
{
	.reg .pred 	%p<95>;
	.reg .b32 	%r<67>;
	.reg .b32 	%f<99>;
	.reg .b64 	%rd<59>;

	ld.param.u64 	%rd8, [_Z20convolution_2D_basicPfS_S_iii_param_0];
	ld.param.u64 	%rd9, [_Z20convolution_2D_basicPfS_S_iii_param_2];
	ld.param.u32 	%r25, [_Z20convolution_2D_basicPfS_S_iii_param_3];
	ld.param.u32 	%r26, [_Z20convolution_2D_basicPfS_S_iii_param_4];
	ld.param.u32 	%r27, [_Z20convolution_2D_basicPfS_S_iii_param_5];
	cvta.to.global.u64 	%rd1, %rd8;
	cvta.to.global.u64 	%rd2, %rd9;
	mov.u32 	%r28, %ctaid.x;
	mov.u32 	%r29, %ntid.x;
	mov.u32 	%r30, %tid.x;
	mad.lo.s32 	%r1, %r28, %r29, %r30;
	mov.u32 	%r31, %ctaid.y;
	mov.u32 	%r32, %ntid.y;
	mov.u32 	%r33, %tid.y;
	mad.lo.s32 	%r2, %r31, %r32, %r33;
	setp.ge.s32 	%p2, %r2, %r27;
	setp.ge.s32 	%p3, %r1, %r26;
	or.pred  	%p4, %p3, %p2;
	@%p4 bra 	$L__BB0_45;
	shr.u32 	%r34, %r25, 31;
	add.s32 	%r35, %r25, %r34;
	shr.s32 	%r36, %r35, 1;
	neg.s32 	%r3, %r36;
	sub.s32 	%r4, %r1, %r36;
	setp.lt.s32 	%p5, %r25, 1;
	mov.f32 	%f77, 0f00000000;
	@%p5 bra 	$L__BB0_44;
	and.b32  	%r5, %r25, 7;
	and.b32  	%r6, %r25, 3;
	and.b32  	%r7, %r25, 2147483640;
	and.b32  	%r8, %r25, 1;
	add.s32 	%r9, %r3, %r2;
	mov.f32 	%f77, 0f00000000;
	mov.b32 	%r62, 0;
	cvt.s64.s32 	%rd46, %r4;
$L__BB0_3:
	setp.lt.u32 	%p6, %r25, 8;
	add.s32 	%r39, %r9, %r62;
	setp.gt.s32 	%p7, %r39, -1;
	setp.lt.s32 	%p8, %r39, %r27;
	and.pred  	%p1, %p7, %p8;
	mul.lo.s32 	%r11, %r62, %r25;
	mul.lo.s32 	%r12, %r39, %r26;
	mov.b32 	%r65, 0;
	@%p6 bra 	$L__BB0_22;
	mov.b32 	%r63, 0;
	cvt.u64.u32 	%rd14, %r11;
	cvt.s64.s32 	%rd19, %r12;
$L__BB0_5:
	.pragma "nounroll";
	add.s32 	%r14, %r4, %r63;
	setp.gt.s32 	%p9, %r14, -1;
	setp.lt.s32 	%p10, %r14, %r26;
	and.pred  	%p11, %p9, %p10;
	and.pred  	%p13, %p1, %p11;
	not.pred 	%p14, %p13;
	@%p14 bra 	$L__BB0_7;
	add.s32 	%r41, %r63, %r11;
	mul.wide.u32 	%rd10, %r41, 4;
	add.s64 	%rd11, %rd2, %rd10;
	ld.global.f32 	%f43, [%rd11];
	add.s32 	%r42, %r14, %r12;
	mul.wide.s32 	%rd12, %r42, 4;
	add.s64 	%rd13, %rd1, %rd12;
	ld.global.f32 	%f44, [%rd13];
	fma.rn.f32 	%f77, %f43, %f44, %f77;
$L__BB0_7:
	add.s32 	%r43, %r14, 1;
	setp.gt.s32 	%p15, %r43, -1;
	setp.lt.s32 	%p16, %r43, %r26;
	and.pred  	%p17, %p15, %p16;
	and.pred  	%p18, %p1, %p17;
	cvt.s64.s32 	%rd15, %r63;
	add.s64 	%rd16, %rd15, %rd14;
	shl.b64 	%rd17, %rd16, 2;
	add.s64 	%rd3, %rd2, %rd17;
	add.s64 	%rd20, %rd46, %rd15;
	add.s64 	%rd21, %rd20, %rd19;
	shl.b64 	%rd22, %rd21, 2;
	add.s64 	%rd4, %rd1, %rd22;
	not.pred 	%p19, %p18;
	@%p19 bra 	$L__BB0_9;
	ld.global.f32 	%f45, [%rd3+4];
	ld.global.f32 	%f46, [%rd4+4];
	fma.rn.f32 	%f77, %f45, %f46, %f77;
$L__BB0_9:
	add.s32 	%r44, %r14, 2;
	setp.gt.s32 	%p20, %r44, -1;
	setp.lt.s32 	%p21, %r44, %r26;
	and.pred  	%p22, %p20, %p21;
	and.pred  	%p23, %p1, %p22;
	not.pred 	%p24, %p23;
	@%p24 bra 	$L__BB0_11;
	ld.global.f32 	%f47, [%rd3+8];
	ld.global.f32 	%f48, [%rd4+8];
	fma.rn.f32 	%f77, %f47, %f48, %f77;
$L__BB0_11:
	add.s32 	%r45, %r14, 3;
	setp.gt.s32 	%p25, %r45, -1;
	setp.lt.s32 	%p26, %r45, %r26;
	and.pred  	%p27, %p25, %p26;
	and.pred  	%p28, %p1, %p27;
	not.pred 	%p29, %p28;
	@%p29 bra 	$L__BB0_13;
	ld.global.f32 	%f49, [%rd3+12];
	ld.global.f32 	%f50, [%rd4+12];
	fma.rn.f32 	%f77, %f49, %f50, %f77;
$L__BB0_13:
	add.s32 	%r46, %r14, 4;
	setp.gt.s32 	%p30, %r46, -1;
	setp.lt.s32 	%p31, %r46, %r26;
	and.pred  	%p32, %p30, %p31;
	and.pred  	%p33, %p1, %p32;
	not.pred 	%p34, %p33;
	@%p34 bra 	$L__BB0_15;
	ld.global.f32 	%f51, [%rd3+16];
	ld.global.f32 	%f52, [%rd4+16];
	fma.rn.f32 	%f77, %f51, %f52, %f77;
$L__BB0_15:
	add.s32 	%r47, %r14, 5;
	setp.gt.s32 	%p35, %r47, -1;
	setp.lt.s32 	%p36, %r47, %r26;
	and.pred  	%p37, %p35, %p36;
	and.pred  	%p38, %p1, %p37;
	not.pred 	%p39, %p38;
	@%p39 bra 	$L__BB0_17;
	ld.global.f32 	%f53, [%rd3+20];
	ld.global.f32 	%f54, [%rd4+20];
	fma.rn.f32 	%f77, %f53, %f54, %f77;
$L__BB0_17:
	add.s32 	%r48, %r14, 6;
	setp.gt.s32 	%p40, %r48, -1;
	setp.lt.s32 	%p41, %r48, %r26;
	and.pred  	%p42, %p40, %p41;
	and.pred  	%p43, %p1, %p42;
	not.pred 	%p44, %p43;
	@%p44 bra 	$L__BB0_19;
	ld.global.f32 	%f55, [%rd3+24];
	ld.global.f32 	%f56, [%rd4+24];
	fma.rn.f32 	%f77, %f55, %f56, %f77;
$L__BB0_19:
	add.s32 	%r49, %r14, 7;
	setp.gt.s32 	%p45, %r49, -1;
	setp.lt.s32 	%p46, %r49, %r26;
	and.pred  	%p47, %p45, %p46;
	and.pred  	%p48, %p1, %p47;
	not.pred 	%p49, %p48;
	@%p49 bra 	$L__BB0_21;
	ld.global.f32 	%f57, [%rd3+28];
	ld.global.f32 	%f58, [%rd4+28];
	fma.rn.f32 	%f77, %f57, %f58, %f77;
$L__BB0_21:
	add.s32 	%r63, %r63, 8;
	setp.ne.s32 	%p50, %r63, %r7;
	mov.u32 	%r65, %r7;
	@%p50 bra 	$L__BB0_5;
$L__BB0_22:
	setp.eq.s32 	%p51, %r5, 0;
	@%p51 bra 	$L__BB0_43;
	add.s32 	%r50, %r5, -1;
	setp.lt.u32 	%p52, %r50, 3;
	@%p52 bra 	$L__BB0_33;
	add.s32 	%r17, %r4, %r65;
	setp.gt.s32 	%p53, %r17, -1;
	setp.lt.s32 	%p54, %r17, %r26;
	and.pred  	%p55, %p53, %p54;
	and.pred  	%p57, %p1, %p55;
	not.pred 	%p58, %p57;
	@%p58 bra 	$L__BB0_26;
	add.s32 	%r51, %r65, %r11;
	mul.wide.u32 	%rd23, %r51, 4;
	add.s64 	%rd24, %rd2, %rd23;
	ld.global.f32 	%f60, [%rd24];
	add.s32 	%r52, %r17, %r12;
	mul.wide.s32 	%rd25, %r52, 4;
	add.s64 	%rd26, %rd1, %rd25;
	ld.global.f32 	%f61, [%rd26];
	fma.rn.f32 	%f77, %f60, %f61, %f77;
$L__BB0_26:
	add.s32 	%r53, %r17, 1;
	setp.gt.s32 	%p59, %r53, -1;
	setp.lt.s32 	%p60, %r53, %r26;
	and.pred  	%p61, %p59, %p60;
	and.pred  	%p62, %p1, %p61;
	cvt.u64.u32 	%rd27, %r11;
	cvt.u64.u32 	%rd28, %r65;
	add.s64 	%rd29, %rd28, %rd27;
	shl.b64 	%rd30, %rd29, 2;
	add.s64 	%rd5, %rd2, %rd30;
	cvt.s64.s32 	%rd32, %r12;
	add.s64 	%rd33, %rd46, %rd28;
	add.s64 	%rd34, %rd33, %rd32;
	shl.b64 	%rd35, %rd34, 2;
	add.s64 	%rd6, %rd1, %rd35;
	not.pred 	%p63, %p62;
	@%p63 bra 	$L__BB0_28;
	ld.global.f32 	%f62, [%rd5+4];
	ld.global.f32 	%f63, [%rd6+4];
	fma.rn.f32 	%f77, %f62, %f63, %f77;
$L__BB0_28:
	add.s32 	%r54, %r17, 2;
	setp.gt.s32 	%p64, %r54, -1;
	setp.lt.s32 	%p65, %r54, %r26;
	and.pred  	%p66, %p64, %p65;
	and.pred  	%p67, %p1, %p66;
	not.pred 	%p68, %p67;
	@%p68 bra 	$L__BB0_30;
	ld.global.f32 	%f64, [%rd5+8];
	ld.global.f32 	%f65, [%rd6+8];
	fma.rn.f32 	%f77, %f64, %f65, %f77;
$L__BB0_30:
	add.s32 	%r55, %r17, 3;
	setp.gt.s32 	%p69, %r55, -1;
	setp.lt.s32 	%p70, %r55, %r26;
	and.pred  	%p71, %p69, %p70;
	and.pred  	%p72, %p1, %p71;
	not.pred 	%p73, %p72;
	@%p73 bra 	$L__BB0_32;
	ld.global.f32 	%f66, [%rd5+12];
	ld.global.f32 	%f67, [%rd6+12];
	fma.rn.f32 	%f77, %f66, %f67, %f77;
$L__BB0_32:
	add.s32 	%r65, %r65, 4;
$L__BB0_33:
	setp.eq.s32 	%p74, %r6, 0;
	@%p74 bra 	$L__BB0_43;
	setp.eq.s32 	%p75, %r6, 1;
	@%p75 bra 	$L__BB0_40;
	add.s32 	%r20, %r4, %r65;
	setp.gt.s32 	%p76, %r20, -1;
	setp.lt.s32 	%p77, %r20, %r26;
	and.pred  	%p78, %p76, %p77;
	and.pred  	%p80, %p1, %p78;
	not.pred 	%p81, %p80;
	@%p81 bra 	$L__BB0_37;
	add.s32 	%r56, %r65, %r11;
	mul.wide.u32 	%rd36, %r56, 4;
	add.s64 	%rd37, %rd2, %rd36;
	ld.global.f32 	%f69, [%rd37];
	add.s32 	%r57, %r20, %r12;
	mul.wide.s32 	%rd38, %r57, 4;
	add.s64 	%rd39, %rd1, %rd38;
	ld.global.f32 	%f70, [%rd39];
	fma.rn.f32 	%f77, %f69, %f70, %f77;
$L__BB0_37:
	add.s32 	%r58, %r20, 1;
	setp.gt.s32 	%p82, %r58, -1;
	setp.lt.s32 	%p83, %r58, %r26;
	and.pred  	%p84, %p82, %p83;
	and.pred  	%p85, %p1, %p84;
	not.pred 	%p86, %p85;
	@%p86 bra 	$L__BB0_39;
	cvt.u64.u32 	%rd40, %r11;
	cvt.s64.s32 	%rd41, %r65;
	add.s64 	%rd42, %rd41, %rd40;
	shl.b64 	%rd43, %rd42, 2;
	add.s64 	%rd44, %rd2, %rd43;
	ld.global.f32 	%f71, [%rd44+4];
	cvt.s64.s32 	%rd45, %r12;
	add.s64 	%rd47, %rd46, %rd41;
	add.s64 	%rd48, %rd47, %rd45;
	shl.b64 	%rd49, %rd48, 2;
	add.s64 	%rd50, %rd1, %rd49;
	ld.global.f32 	%f72, [%rd50+4];
	fma.rn.f32 	%f77, %f71, %f72, %f77;
$L__BB0_39:
	add.s32 	%r65, %r65, 2;
$L__BB0_40:
	setp.eq.s32 	%p87, %r8, 0;
	@%p87 bra 	$L__BB0_43;
	add.s32 	%r23, %r4, %r65;
	setp.gt.s32 	%p88, %r23, -1;
	setp.lt.s32 	%p89, %r23, %r26;
	and.pred  	%p90, %p88, %p89;
	and.pred  	%p92, %p1, %p90;
	not.pred 	%p93, %p92;
	@%p93 bra 	$L__BB0_43;
	add.s32 	%r59, %r65, %r11;
	mul.wide.u32 	%rd51, %r59, 4;
	add.s64 	%rd52, %rd2, %rd51;
	ld.global.f32 	%f73, [%rd52];
	add.s32 	%r60, %r23, %r12;
	mul.wide.s32 	%rd53, %r60, 4;
	add.s64 	%rd54, %rd1, %rd53;
	ld.global.f32 	%f74, [%rd54];
	fma.rn.f32 	%f77, %f73, %f74, %f77;
$L__BB0_43:
	add.s32 	%r62, %r62, 1;
	setp.ne.s32 	%p94, %r62, %r25;
	@%p94 bra 	$L__BB0_3;
$L__BB0_44:
	ld.param.u64 	%rd58, [_Z20convolution_2D_basicPfS_S_iii_param_1];
	mad.lo.s32 	%r61, %r26, %r2, %r1;
	cvta.to.global.u64 	%rd55, %rd58;
	mul.wide.s32 	%rd56, %r61, 4;
	add.s64 	%rd57, %rd55, %rd56;
	st.global.f32 	[%rd57], %f77;
$L__BB0_45:
	ret;

}
	// .globl	_Z21convolution_2D_sharedPfS_S_iii
.visible .entry _Z21convolution_2D_sharedPfS_S_iii(
	.param .u64 .ptr .align 1 _Z21convolution_2D_sharedPfS_S_iii_param_0,
	.param .u64 .ptr .align 1 _Z21convolution_2D_sharedPfS_S_iii_param_1,
	.param .u64 .ptr .align 1 _Z21convolution_2D_sharedPfS_S_iii_param_2,
	.param .u32 _Z21convolution_2D_sharedPfS_S_iii_param_3,
	.param .u32 _Z21convolution_2D_sharedPfS_S_iii_param_4,
	.param .u32 _Z21convolution_2D_sharedPfS_S_iii_param_5
)
{
	.reg .pred 	%p<21>;
	.reg .b32 	%r<78>;
	.reg .b32 	%f<120>;
	.reg .b64 	%rd<38>;
	// demoted variable
	.shared .align 4 .b8 _ZZ21convolution_2D_sharedPfS_S_iiiE2Ns[18496];
	ld.param.u64 	%rd6, [_Z21convolution_2D_sharedPfS_S_iii_param_0];
	ld.param.u64 	%rd7, [_Z21convolution_2D_sharedPfS_S_iii_param_1];
	ld.param.u64 	%rd8, [_Z21convolution_2D_sharedPfS_S_iii_param_2];
	ld.param.u32 	%r31, [_Z21convolution_2D_sharedPfS_S_iii_param_3];
	ld.param.u32 	%r32, [_Z21convolution_2D_sharedPfS_S_iii_param_4];
	ld.param.u32 	%r33, [_Z21convolution_2D_sharedPfS_S_iii_param_5];
	cvta.to.global.u64 	%rd1, %rd8;
	mov.u32 	%r1, %tid.x;
	mov.u32 	%r2, %tid.y;
	mov.u32 	%r34, %ctaid.y;
	shl.b32 	%r35, %r34, 6;
	add.s32 	%r3, %r35, %r2;
	mov.u32 	%r36, %ctaid.x;
	shl.b32 	%r37, %r36, 6;
	add.s32 	%r4, %r37, %r1;
	shr.u32 	%r38, %r31, 31;
	add.s32 	%r39, %r31, %r38;
	shr.s32 	%r40, %r39, 1;
	sub.s32 	%r5, %r3, %r40;
	sub.s32 	%r6, %r4, %r40;
	setp.ge.s32 	%p1, %r5, %r33;
	or.b32  	%r41, %r6, %r5;
	setp.lt.s32 	%p2, %r41, 0;
	setp.ge.s32 	%p3, %r6, %r32;
	or.pred  	%p4, %p1, %p3;
	or.pred  	%p5, %p4, %p2;
	@%p5 bra 	$L__BB1_2;
	cvta.to.global.u64 	%rd9, %rd6;
	mad.lo.s32 	%r47, %r5, %r32, %r6;
	mul.wide.s32 	%rd10, %r47, 4;
	add.s64 	%rd11, %rd9, %rd10;
	ld.global.f32 	%f17, [%rd11];
	mov.u32 	%r48, _ZZ21convolution_2D_sharedPfS_S_iiiE2Ns;
	mad.lo.s32 	%r49, %r2, 272, %r48;
	shl.b32 	%r50, %r1, 2;
	add.s32 	%r51, %r49, %r50;
	st.shared.f32 	[%r51], %f17;
	bra.uni 	$L__BB1_3;
$L__BB1_2:
	mov.u32 	%r42, _ZZ21convolution_2D_sharedPfS_S_iiiE2Ns;
	mad.lo.s32 	%r43, %r2, 272, %r42;
	shl.b32 	%r44, %r1, 2;
	add.s32 	%r45, %r43, %r44;
	mov.b32 	%r46, 0;
	st.shared.u32 	[%r45], %r46;
$L__BB1_3:
	or.b32  	%r52, %r2, %r1;
	and.b32  	%r53, %r52, 960;
	setp.ne.s32 	%p6, %r53, 0;
	@%p6 bra 	$L__BB1_22;
	setp.lt.s32 	%p7, %r31, 1;
	mov.f32 	%f118, 0f00000000;
	@%p7 bra 	$L__BB1_20;
	and.b32  	%r7, %r31, 15;
	add.s32 	%r8, %r7, -1;
	and.b32  	%r9, %r31, 7;
	add.s32 	%r10, %r9, -1;
	and.b32  	%r11, %r31, 2147483632;
	and.b32  	%r12, %r31, 3;
	neg.s32 	%r13, %r11;
	shl.b32 	%r55, %r1, 2;
	mov.u32 	%r56, _ZZ21convolution_2D_sharedPfS_S_iiiE2Ns;
	add.s32 	%r57, %r55, %r56;
	add.s32 	%r14, %r57, 32;
	mov.f32 	%f118, 0f00000000;
	mov.b32 	%r72, 0;
$L__BB1_6:
	setp.lt.u32 	%p8, %r31, 16;
	mul.lo.s32 	%r16, %r72, %r31;
	add.s32 	%r17, %r72, %r2;
	mov.b32 	%r76, 0;
	@%p8 bra 	$L__BB1_9;
	mul.wide.u32 	%rd12, %r16, 4;
	add.s64 	%rd13, %rd1, %rd12;
	add.s64 	%rd37, %rd13, 32;
	mad.lo.s32 	%r73, %r17, 272, %r14;
	mov.u32 	%r74, %r13;
$L__BB1_8:
	.pragma "nounroll";
	ld.global.f32 	%f21, [%rd37+-32];
	ld.shared.f32 	%f22, [%r73+-32];
	fma.rn.f32 	%f23, %f21, %f22, %f118;
	ld.global.f32 	%f24, [%rd37+-28];
	ld.shared.f32 	%f25, [%r73+-28];
	fma.rn.f32 	%f26, %f24, %f25, %f23;
	ld.global.f32 	%f27, [%rd37+-24];
	ld.shared.f32 	%f28, [%r73+-24];
	fma.rn.f32 	%f29, %f27, %f28, %f26;
	ld.global.f32 	%f30, [%rd37+-20];
	ld.shared.f32 	%f31, [%r73+-20];
	fma.rn.f32 	%f32, %f30, %f31, %f29;
	ld.global.f32 	%f33, [%rd37+-16];
	ld.shared.f32 	%f34, [%r73+-16];
	fma.rn.f32 	%f35, %f33, %f34, %f32;
	ld.global.f32 	%f36, [%rd37+-12];
	ld.shared.f32 	%f37, [%r73+-12];
	fma.rn.f32 	%f38, %f36, %f37, %f35;
	ld.global.f32 	%f39, [%rd37+-8];
	ld.shared.f32 	%f40, [%r73+-8];
	fma.rn.f32 	%f41, %f39, %f40, %f38;
	ld.global.f32 	%f42, [%rd37+-4];
	ld.shared.f32 	%f43, [%r73+-4];
	fma.rn.f32 	%f44, %f42, %f43, %f41;
	ld.global.f32 	%f45, [%rd37];
	ld.shared.f32 	%f46, [%r73];
	fma.rn.f32 	%f47, %f45, %f46, %f44;
	ld.global.f32 	%f48, [%rd37+4];
	ld.shared.f32 	%f49, [%r73+4];
	fma.rn.f32 	%f50, %f48, %f49, %f47;
	ld.global.f32 	%f51, [%rd37+8];
	ld.shared.f32 	%f52, [%r73+8];
	fma.rn.f32 	%f53, %f51, %f52, %f50;
	ld.global.f32 	%f54, [%rd37+12];
	ld.shared.f32 	%f55, [%r73+12];
	fma.rn.f32 	%f56, %f54, %f55, %f53;
	ld.global.f32 	%f57, [%rd37+16];
	ld.shared.f32 	%f58, [%r73+16];
	fma.rn.f32 	%f59, %f57, %f58, %f56;
	ld.global.f32 	%f60, [%rd37+20];
	ld.shared.f32 	%f61, [%r73+20];
	fma.rn.f32 	%f62, %f60, %f61, %f59;
	ld.global.f32 	%f63, [%rd37+24];
	ld.shared.f32 	%f64, [%r73+24];
	fma.rn.f32 	%f65, %f63, %f64, %f62;
	ld.global.f32 	%f66, [%rd37+28];
	ld.shared.f32 	%f67, [%r73+28];
	fma.rn.f32 	%f118, %f66, %f67, %f65;
	add.s32 	%r74, %r74, 16;
	add.s64 	%rd37, %rd37, 64;
	add.s32 	%r73, %r73, 64;
	setp.ne.s32 	%p9, %r74, 0;
	mov.u32 	%r76, %r11;
	@%p9 bra 	$L__BB1_8;
$L__BB1_9:
	setp.eq.s32 	%p10, %r7, 0;
	@%p10 bra 	$L__BB1_19;
	mad.lo.s32 	%r24, %r17, 272, %r56;
	setp.lt.u32 	%p11, %r8, 7;
	@%p11 bra 	$L__BB1_12;
	add.s32 	%r60, %r76, %r16;
	mul.wide.u32 	%rd14, %r60, 4;
	add.s64 	%rd15, %rd1, %rd14;
	ld.global.f32 	%f69, [%rd15];
	add.s32 	%r61, %r76, %r1;
	shl.b32 	%r62, %r61, 2;
	add.s32 	%r63, %r24, %r62;
	ld.shared.f32 	%f70, [%r63];
	fma.rn.f32 	%f71, %f69, %f70, %f118;
	cvt.u64.u32 	%rd16, %r16;
	cvt.u64.u32 	%rd17, %r76;
	add.s64 	%rd18, %rd17, %rd16;
	shl.b64 	%rd19, %rd18, 2;
	add.s64 	%rd20, %rd1, %rd19;
	ld.global.f32 	%f72, [%rd20+4];
	ld.shared.f32 	%f73, [%r63+4];
	fma.rn.f32 	%f74, %f72, %f73, %f71;
	ld.global.f32 	%f75, [%rd20+8];
	ld.shared.f32 	%f76, [%r63+8];
	fma.rn.f32 	%f77, %f75, %f76, %f74;
	ld.global.f32 	%f78, [%rd20+12];
	ld.shared.f32 	%f79, [%r63+12];
	fma.rn.f32 	%f80, %f78, %f79, %f77;
	ld.global.f32 	%f81, [%rd20+16];
	ld.shared.f32 	%f82, [%r63+16];
	fma.rn.f32 	%f83, %f81, %f82, %f80;
	ld.global.f32 	%f84, [%rd20+20];
	ld.shared.f32 	%f85, [%r63+20];
	fma.rn.f32 	%f86, %f84, %f85, %f83;
	ld.global.f32 	%f87, [%rd20+24];
	ld.shared.f32 	%f88, [%r63+24];
	fma.rn.f32 	%f89, %f87, %f88, %f86;
	ld.global.f32 	%f90, [%rd20+28];
	ld.shared.f32 	%f91, [%r63+28];
	fma.rn.f32 	%f118, %f90, %f91, %f89;
	add.s32 	%r76, %r76, 8;
$L__BB1_12:
	setp.eq.s32 	%p12, %r9, 0;
	@%p12 bra 	$L__BB1_19;
	setp.lt.u32 	%p13, %r10, 3;
	@%p13 bra 	$L__BB1_15;
	add.s32 	%r64, %r76, %r16;
	mul.wide.u32 	%rd21, %r64, 4;
	add.s64 	%rd22, %rd1, %rd21;
	ld.global.f32 	%f93, [%rd22];
	add.s32 	%r65, %r76, %r1;
	shl.b32 	%r66, %r65, 2;
	add.s32 	%r67, %r24, %r66;
	ld.shared.f32 	%f94, [%r67];
	fma.rn.f32 	%f95, %f93, %f94, %f118;
	cvt.u64.u32 	%rd23, %r16;
	cvt.u64.u32 	%rd24, %r76;
	add.s64 	%rd25, %rd24, %rd23;
	shl.b64 	%rd26, %rd25, 2;
	add.s64 	%rd27, %rd1, %rd26;
	ld.global.f32 	%f96, [%rd27+4];
	ld.shared.f32 	%f97, [%r67+4];
	fma.rn.f32 	%f98, %f96, %f97, %f95;
	ld.global.f32 	%f99, [%rd27+8];
	ld.shared.f32 	%f100, [%r67+8];
	fma.rn.f32 	%f101, %f99, %f100, %f98;
	ld.global.f32 	%f102, [%rd27+12];
	ld.shared.f32 	%f103, [%r67+12];
	fma.rn.f32 	%f118, %f102, %f103, %f101;
	add.s32 	%r76, %r76, 4;
$L__BB1_15:
	setp.eq.s32 	%p14, %r12, 0;
	@%p14 bra 	$L__BB1_19;
	setp.eq.s32 	%p15, %r12, 1;
	add.s32 	%r68, %r76, %r16;
	mul.wide.u32 	%rd28, %r68, 4;
	add.s64 	%rd29, %rd1, %rd28;
	ld.global.f32 	%f104, [%rd29];
	add.s32 	%r69, %r76, %r1;
	shl.b32 	%r70, %r69, 2;
	add.s32 	%r29, %r24, %r70;
	ld.shared.f32 	%f105, [%r29];
	fma.rn.f32 	%f118, %f104, %f105, %f118;
	@%p15 bra 	$L__BB1_19;
	setp.eq.s32 	%p16, %r12, 2;
	cvt.u64.u32 	%rd30, %r16;
	cvt.u64.u32 	%rd31, %r76;
	add.s64 	%rd32, %rd31, %rd30;
	shl.b64 	%rd33, %rd32, 2;
	add.s64 	%rd5, %rd1, %rd33;
	ld.global.f32 	%f106, [%rd5+4];
	ld.shared.f32 	%f107, [%r29+4];
	fma.rn.f32 	%f118, %f106, %f107, %f118;
	@%p16 bra 	$L__BB1_19;
	ld.global.f32 	%f108, [%rd5+8];
	ld.shared.f32 	%f109, [%r29+8];
	fma.rn.f32 	%f118, %f108, %f109, %f118;
$L__BB1_19:
	add.s32 	%r72, %r72, 1;
	setp.ne.s32 	%p17, %r72, %r31;
	@%p17 bra 	$L__BB1_6;
$L__BB1_20:
	setp.ge.s32 	%p18, %r3, %r33;
	setp.ge.s32 	%p19, %r4, %r32;
	or.pred  	%p20, %p19, %p18;
	@%p20 bra 	$L__BB1_22;
	mad.lo.s32 	%r71, %r32, %r3, %r4;
	cvta.to.global.u64 	%rd34, %rd7;
	mul.wide.s32 	%rd35, %r71, 4;
	add.s64 	%rd36, %rd34, %rd35;
	st.global.f32 	[%rd36], %f118;
$L__BB1_22:
	ret;

}
	// .globl	_Z4testv
.visible .entry _Z4testv()
{
	.local .align 8 .b8 	__local_depot2[16];
	.reg .b64 	%SP;
	.reg .b64 	%SPL;
	.reg .b32 	%r<19>;
	.reg .b64 	%rd<7>;

	mov.u64 	%SPL, __local_depot2;
	cvta.local.u64 	%SP, %SPL;
	add.u64 	%rd1, %SP, 0;
	add.u64 	%rd2, %SPL, 0;
	mov.u32 	%r1, %ctaid.x;
	mov.u32 	%r2, %ntid.x;
	mov.u32 	%r3, %tid.x;
	mad.lo.s32 	%r4, %r1, %r2, %r3;
	mov.u32 	%r5, %ctaid.y;
	mov.u32 	%r6, %ntid.y;
	mov.u32 	%r7, %tid.y;
	mad.lo.s32 	%r8, %r5, %r6, %r7;
	st.local.v2.u32 	[%rd2], {%r8, %r4};
	mov.u64 	%rd3, $str;
	cvta.global.u64 	%rd4, %rd3;
	{ // callseq 0, 0
	.param .b64 param0;
	st.param.b64 	[param0], %rd4;
	.param .b64 param1;
	st.param.b64 	[param1], %rd1;
	.param .b32 retval0;
	call.uni (retval0), 
	vprintf, 
	(
	param0, 
	param1
	);
	ld.param.b32 	%r9, [retval0];
	} // callseq 0
	mov.u32 	%r11, %ntid.z;
	st.local.v2.u32 	[%rd2], {%r6, %r2};
	st.local.u32 	[%rd2+8], %r11;
	mov.u64 	%rd5, $str$1;
	cvta.global.u64 	%rd6, %rd5;
	{ // callseq 1, 0
	.param .b64 param0;
	st.param.b64 	[param0], %rd6;
	.param .b64 param1;
	st.param.b64 	[param1], %rd1;
	.param .b32 retval0;
	call.uni (retval0), 
	vprintf, 
	(
	param0, 
	param1
	);
	ld.param.b32 	%r12, [retval0];
	} // callseq 1
	mov.u32 	%r14, %nctaid.x;
	mov.u32 	%r15, %nctaid.y;
	mov.u32 	%r16, %nctaid.z;
	st.local.v2.u32 	[%rd2], {%r14, %r15};
	st.local.u32 	[%rd2+8], %r16;
	{ // callseq 2, 0
	.param .b64 param0;
	st.param.b64 	[param0], %rd6;
	.param .b64 param1;
	st.param.b64 	[param1], %rd1;
	.param .b32 retval0;
	call.uni (retval0), 
	vprintf, 
	(
	param0, 
	param1
	);
	ld.param.b32 	%r17, [retval0];
	} // callseq 2
	ret;

}


// ===== COMPILED SASS (sm_100) =====

	.target	sm_100

	.elftype	@"ET_EXEC"


//--------------------- .note.nv.tkinfo           --------------------------
	.section	.note.nv.tkinfo,"",@"SHT_NOTE"
	.sectionflags	@"SHF_NOTE_NV_TKINFO"
	.tkinfo
        /*0018*/ 	.word	0x00000002
        /*0030*/ 	.string	""
        /*0030*/ 	.string	"ptxas"
        /*0030*/ 	.string	"Cuda compilation tools, release 13.0, V13.0.88"
        /*0030*/ 	.string	"Build cuda_13.0.r13.0/compiler.36424714_0"
        /*0030*/ 	.string	"-arch sm_100 -m 64 "



//--------------------- .note.nv.cuinfo           --------------------------
	.section	.note.nv.cuinfo,"",@"SHT_NOTE"
	.sectionflags	@"SHF_NOTE_NV_CUINFO"
        /*0018*/ 	.short	0x0002
        /*001a*/ 	.short	0x0064
        /*001c*/ 	.short	0x0082
	.zero		2


//--------------------- .nv.info                  --------------------------
	.section	.nv.info,"",@"SHT_CUDA_INFO"
	.align	4


	//----- nvinfo : EIATTR_REGCOUNT
	.align		4
        /*0000*/ 	.byte	0x04, 0x2f
        /*0002*/ 	.short	(.L_3 - .L_2)
	.align		4
.L_2:
        /*0004*/ 	.word	index@(_Z20convolution_2D_basicPfS_S_iii)
        /*0008*/ 	.word	0x0000001e


	//----- nvinfo : EIATTR_FRAME_SIZE
	.align		4
.L_3:
        /*000c*/ 	.byte	0x04, 0x11
        /*000e*/ 	.short	(.L_5 - .L_4)
	.align		4
.L_4:
        /*0010*/ 	.word	index@(_Z20convolution_2D_basicPfS_S_iii)
        /*0014*/ 	.word	0x00000000


	//----- nvinfo : EIATTR_REGCOUNT
	.align		4
.L_5:
        /*0018*/ 	.byte	0x04, 0x2f
        /*001a*/ 	.short	(.L_7 - .L_6)
	.align		4
.L_6:
        /*001c*/ 	.word	index@(_Z21convolution_2D_sharedPfS_S_iii)
        /*0020*/ 	.word	0x0000001e


	//----- nvinfo : EIATTR_FRAME_SIZE
	.align		4
.L_7:
        /*0024*/ 	.byte	0x04, 0x11
        /*0026*/ 	.short	(.L_9 - .L_8)
	.align		4
.L_8:
        /*0028*/ 	.word	index@(_Z21convolution_2D_sharedPfS_S_iii)
        /*002c*/ 	.word	0x00000000


	//----- nvinfo : EIATTR_REGCOUNT
	.align		4
.L_9:
        /*0030*/ 	.byte	0x04, 0x2f
        /*0032*/ 	.short	(.L_11 - .L_10)
	.align		4
.L_10:
        /*0034*/ 	.word	index@(_Z4testv)
        /*0038*/ 	.word	0x00000018


	//----- nvinfo : EIATTR_FRAME_SIZE
	.align		4
.L_11:
        /*003c*/ 	.byte	0x04, 0x11
        /*003e*/ 	.short	(.L_13 - .L_12)
	.align		4
.L_12:
        /*0040*/ 	.word	index@(_Z4testv)
        /*0044*/ 	.word	0x00000010


	//----- nvinfo : EIATTR_MIN_STACK_SIZE
	.align		4
.L_13:
        /*0048*/ 	.byte	0x04, 0x12
        /*004a*/ 	.short	(.L_15 - .L_14)
	.align		4
.L_14:
        /*004c*/ 	.word	index@(_Z4testv)
        /*0050*/ 	.word	0x00000010


	//----- nvinfo : EIATTR_MIN_STACK_SIZE
	.align		4
.L_15:
        /*0054*/ 	.byte	0x04, 0x12
        /*0056*/ 	.short	(.L_17 - .L_16)
	.align		4
.L_16:
        /*0058*/ 	.word	index@(_Z21convolution_2D_sharedPfS_S_iii)
        /*005c*/ 	.word	0x00000000


	//----- nvinfo : EIATTR_MIN_STACK_SIZE
	.align		4
.L_17:
        /*0060*/ 	.byte	0x04, 0x12
        /*0062*/ 	.short	(.L_19 - .L_18)
	.align		4
.L_18:
        /*0064*/ 	.word	index@(_Z20convolution_2D_basicPfS_S_iii)
        /*0068*/ 	.word	0x00000000
.L_19:


//--------------------- .nv.compat                --------------------------
	.section	.nv.compat,"",@"SHT_CUDA_COMPAT_INFO"
	.align	4
        /*0000*/ 	.byte	0x02, 0x09, 0x00, 0x00, 0x02, 0x02, 0x01, 0x00, 0x02, 0x05, 0x05, 0x00, 0x03, 0x07, 0x01, 0x01
        /*0010*/ 	.byte	0x02, 0x03, 0x00, 0x00, 0x02, 0x06, 0x01, 0x00, 0x04, 0x0b, 0x08, 0x00, 0x09, 0x00, 0x00, 0x00
        /*0020*/ 	.byte	0x00, 0x00, 0x00, 0x00


//--------------------- .nv.info._Z4testv         --------------------------
	.section	.nv.info._Z4testv,"",@"SHT_CUDA_INFO"
	.sectionflags	@""
	.align	4


	//----- nvinfo : EIATTR_CUDA_API_VERSION
	.align		4
        /*0000*/ 	.byte	0x04, 0x37
        /*0002*/ 	.short	(.L_21 - .L_20)
.L_20:
        /*0004*/ 	.word	0x00000082


	//----- nvinfo : EIATTR_SPARSE_MMA_MASK
	.align		4
.L_21:
        /*0008*/ 	.byte	0x03, 0x50
        /*000a*/ 	.short	0x0000


	//----- nvinfo : EIATTR_MAXREG_COUNT
	.align		4
        /*000c*/ 	.byte	0x03, 0x1b
        /*000e*/ 	.short	0x00ff


	//----- nvinfo : EIATTR_EXTERNS
	.align		4
        /*0010*/ 	.byte	0x04, 0x0f
        /*0012*/ 	.short	(.L_23 - .L_22)


	//   ....[0]....
	.align		4
.L_22:
        /*0014*/ 	.word	index@(vprintf)


	//----- nvinfo : EIATTR_MERCURY_ISA_VERSION
	.align		4
.L_23:
        /*0018*/ 	.byte	0x03, 0x5f
        /*001a*/ 	.short	0x0101


	//----- nvinfo : EIATTR_VRC_CTA_INIT_COUNT
	.align		4
        /*001c*/ 	.byte	0x02, 0x4a
	.zero		1
	.zero		1


	//----- nvinfo : EIATTR_SYSCALL_OFFSETS
	.align		4
        /*0020*/ 	.byte	0x04, 0x46
        /*0022*/ 	.short	(.L_25 - .L_24)


	//   ....[0]....
.L_24:
        /*0024*/ 	.word	0x00000170


	//   ....[1]....
        /*0028*/ 	.word	0x00000220


	//   ....[2]....
        /*002c*/ 	.word	0x000002f0


	//----- nvinfo : EIATTR_EXIT_INSTR_OFFSETS
	.align		4
.L_25:
        /*0030*/ 	.byte	0x04, 0x1c
        /*0032*/ 	.short	(.L_27 - .L_26)


	//   ....[0]....
.L_26:
        /*0034*/ 	.word	0x00000300


	//----- nvinfo : EIATTR_SW_WAR
	.align		4
.L_27:
        /*0038*/ 	.byte	0x04, 0x36
        /*003a*/ 	.short	(.L_29 - .L_28)
.L_28:
        /*003c*/ 	.word	0x00000008
.L_29:


//--------------------- .nv.info._Z21convolution_2D_sharedPfS_S_iii --------------------------
	.section	.nv.info._Z21convolution_2D_sharedPfS_S_iii,"",@"SHT_CUDA_INFO"
	.sectionflags	@""
	.align	4


	//----- nvinfo : EIATTR_CUDA_API_VERSION
	.align		4
        /*0000*/ 	.byte	0x04, 0x37
        /*0002*/ 	.short	(.L_31 - .L_30)
.L_30:
        /*0004*/ 	.word	0x00000082


	//----- nvinfo : EIATTR_KPARAM_INFO
	.align		4
.L_31:
        /*0008*/ 	.byte	0x04, 0x17
        /*000a*/ 	.short	(.L_33 - .L_32)
.L_32:
        /*000c*/ 	.word	0x00000000
        /*0010*/ 	.short	0x0005
        /*0012*/ 	.short	0x0020
        /*0014*/ 	.byte	0x00, 0xf0, 0x11, 0x00


	//----- nvinfo : EIATTR_KPARAM_INFO
	.align		4
.L_33:
        /*0018*/ 	.byte	0x04, 0x17
        /*001a*/ 	.short	(.L_35 - .L_34)
.L_34:
        /*001c*/ 	.word	0x00000000
        /*0020*/ 	.short	0x0004
        /*0022*/ 	.short	0x001c
        /*0024*/ 	.byte	0x00, 0xf0, 0x11, 0x00


	//----- nvinfo : EIATTR_KPARAM_INFO
	.align		4
.L_35:
        /*0028*/ 	.byte	0x04, 0x17
        /*002a*/ 	.short	(.L_37 - .L_36)
.L_36:
        /*002c*/ 	.word	0x00000000
        /*0030*/ 	.short	0x0003
        /*0032*/ 	.short	0x0018
        /*0034*/ 	.byte	0x00, 0xf0, 0x11, 0x00


	//----- nvinfo : EIATTR_KPARAM_INFO
	.align		4
.L_37:
        /*0038*/ 	.byte	0x04, 0x17
        /*003a*/ 	.short	(.L_39 - .L_38)
.L_38:
        /*003c*/ 	.word	0x00000000
        /*0040*/ 	.short	0x0002
        /*0042*/ 	.short	0x0010
        /*0044*/ 	.byte	0x00, 0xf5, 0x21, 0x00


	//----- nvinfo : EIATTR_KPARAM_INFO
	.align		4
.L_39:
        /*0048*/ 	.byte	0x04, 0x17
        /*004a*/ 	.short	(.L_41 - .L_40)
.L_40:
        /*004c*/ 	.word	0x00000000
        /*0050*/ 	.short	0x0001
        /*0052*/ 	.short	0x0008
        /*0054*/ 	.byte	0x00, 0xf5, 0x21, 0x00


	//----- nvinfo : EIATTR_KPARAM_INFO
	.align		4
.L_41:
        /*0058*/ 	.byte	0x04, 0x17
        /*005a*/ 	.short	(.L_43 - .L_42)
.L_42:
        /*005c*/ 	.word	0x00000000
        /*0060*/ 	.short	0x0000
        /*0062*/ 	.short	0x0000
        /*0064*/ 	.byte	0x00, 0xf5, 0x21, 0x00


	//----- nvinfo : EIATTR_SPARSE_MMA_MASK
	.align		4
.L_43:
        /*0068*/ 	.byte	0x03, 0x50
        /*006a*/ 	.short	0x0000


	//----- nvinfo : EIATTR_MAXREG_COUNT
	.align		4
        /*006c*/ 	.byte	0x03, 0x1b
        /*006e*/ 	.short	0x00ff


	//----- nvinfo : EIATTR_MERCURY_ISA_VERSION
	.align		4
        /*0070*/ 	.byte	0x03, 0x5f
        /*0072*/ 	.short	0x0101


	//----- nvinfo : EIATTR_VRC_CTA_INIT_COUNT
	.align		4
        /*0074*/ 	.byte	0x02, 0x4a
	.zero		1
	.zero		1


	//----- nvinfo : EIATTR_EXIT_INSTR_OFFSETS
	.align		4
        /*0078*/ 	.byte	0x04, 0x1c
        /*007a*/ 	.short	(.L_45 - .L_44)


	//   ....[0]....
.L_44:
        /*007c*/ 	.word	0x00000220


	//   ....[1]....
        /*0080*/ 	.word	0x00000d80


	//   ....[2]....
        /*0084*/ 	.word	0x00000dd0


	//----- nvinfo : EIATTR_CBANK_PARAM_SIZE
	.align		4
.L_45:
        /*0088*/ 	.byte	0x03, 0x19
        /*008a*/ 	.short	0x0024


	//----- nvinfo : EIATTR_PARAM_CBANK
	.align		4
        /*008c*/ 	.byte	0x04, 0x0a
        /*008e*/ 	.short	(.L_47 - .L_46)
	.align		4
.L_46:
        /*0090*/ 	.word	index@(.nv.constant0._Z21convolution_2D_sharedPfS_S_iii)
        /*0094*/ 	.short	0x0380
        /*0096*/ 	.short	0x0024


	//----- nvinfo : EIATTR_SW_WAR
	.align		4
.L_47:
        /*0098*/ 	.byte	0x04, 0x36
        /*009a*/ 	.short	(.L_49 - .L_48)
.L_48:
        /*009c*/ 	.word	0x00000008
.L_49:


//--------------------- .nv.info._Z20convolution_2D_basicPfS_S_iii --------------------------
	.section	.nv.info._Z20convolution_2D_basicPfS_S_iii,"",@"SHT_CUDA_INFO"
	.sectionflags	@""
	.align	4


	//----- nvinfo : EIATTR_CUDA_API_VERSION
	.align		4
        /*0000*/ 	.byte	0x04, 0x37
        /*0002*/ 	.short	(.L_51 - .L_50)
.L_50:
        /*0004*/ 	.word	0x00000082


	//----- nvinfo : EIATTR_KPARAM_INFO
	.align		4
.L_51:
        /*0008*/ 	.byte	0x04, 0x17
        /*000a*/ 	.short	(.L_53 - .L_52)
.L_52:
        /*000c*/ 	.word	0x00000000
        /*0010*/ 	.short	0x0005
        /*0012*/ 	.short	0x0020
        /*0014*/ 	.byte	0x00, 0xf0, 0x11, 0x00


	//----- nvinfo : EIATTR_KPARAM_INFO
	.align		4
.L_53:
        /*0018*/ 	.byte	0x04, 0x17
        /*001a*/ 	.short	(.L_55 - .L_54)
.L_54:
        /*001c*/ 	.word	0x00000000
        /*0020*/ 	.short	0x0004
        /*0022*/ 	.short	0x001c
        /*0024*/ 	.byte	0x00, 0xf0, 0x11, 0x00


	//----- nvinfo : EIATTR_KPARAM_INFO
	.align		4
.L_55:
        /*0028*/ 	.byte	0x04, 0x17
        /*002a*/ 	.short	(.L_57 - .L_56)
.L_56:
        /*002c*/ 	.word	0x00000000
        /*0030*/ 	.short	0x0003
        /*0032*/ 	.short	0x0018
        /*0034*/ 	.byte	0x00, 0xf0, 0x11, 0x00


	//----- nvinfo : EIATTR_KPARAM_INFO
	.align		4
.L_57:
        /*0038*/ 	.byte	0x04, 0x17
        /*003a*/ 	.short	(.L_59 - .L_58)
.L_58:
        /*003c*/ 	.word	0x00000000
        /*0040*/ 	.short	0x0002
        /*0042*/ 	.short	0x0010
        /*0044*/ 	.byte	0x00, 0xf5, 0x21, 0x00


	//----- nvinfo : EIATTR_KPARAM_INFO
	.align		4
.L_59:
        /*0048*/ 	.byte	0x04, 0x17
        /*004a*/ 	.short	(.L_61 - .L_60)
.L_60:
        /*004c*/ 	.word	0x00000000
        /*0050*/ 	.short	0x0001
        /*0052*/ 	.short	0x0008
        /*0054*/ 	.byte	0x00, 0xf5, 0x21, 0x00


	//----- nvinfo : EIATTR_KPARAM_INFO
	.align		4
.L_61:
        /*0058*/ 	.byte	0x04, 0x17
        /*005a*/ 	.short	(.L_63 - .L_62)
.L_62:
        /*005c*/ 	.word	0x00000000
        /*0060*/ 	.short	0x0000
        /*0062*/ 	.short	0x0000
        /*0064*/ 	.byte	0x00, 0xf5, 0x21, 0x00


	//----- nvinfo : EIATTR_SPARSE_MMA_MASK
	.align		4
.L_63:
        /*0068*/ 	.byte	0x03, 0x50
        /*006a*/ 	.short	0x0000


	//----- nvinfo : EIATTR_MAXREG_COUNT
	.align		4
        /*006c*/ 	.byte	0x03, 0x1b
        /*006e*/ 	.short	0x00ff


	//----- nvinfo : EIATTR_MERCURY_ISA_VERSION
	.align		4
        /*0070*/ 	.byte	0x03, 0x5f
        /*0072*/ 	.short	0x0101


	//----- nvinfo : EIATTR_VRC_CTA_INIT_COUNT
	.align		4
        /*0074*/ 	.byte	0x02, 0x4a
	.zero		1
	.zero		1


	//----- nvinfo : EIATTR_EXIT_INSTR_OFFSETS
	.align		4
        /*0078*/ 	.byte	0x04, 0x1c
        /*007a*/ 	.short	(.L_65 - .L_64)


	//   ....[0]....
.L_64:
        /*007c*/ 	.word	0x000000d0


	//   ....[1]....
        /*0080*/ 	.word	0x00000ea0


	//----- nvinfo : EIATTR_CRS_STACK_SIZE
	.align		4
.L_65:
        /*0084*/ 	.byte	0x04, 0x1e
        /*0086*/ 	.short	(.L_67 - .L_66)
.L_66:
        /*0088*/ 	.word	0x00000000


	//----- nvinfo : EIATTR_CBANK_PARAM_SIZE
	.align		4
.L_67:
        /*008c*/ 	.byte	0x03, 0x19
        /*008e*/ 	.short	0x0024


	//----- nvinfo : EIATTR_PARAM_CBANK
	.align		4
        /*0090*/ 	.byte	0x04, 0x0a
        /*0092*/ 	.short	(.L_69 - .L_68)
	.align		4
.L_68:
        /*0094*/ 	.word	index@(.nv.constant0._Z20convolution_2D_basicPfS_S_iii)
        /*0098*/ 	.short	0x0380
        /*009a*/ 	.short	0x0024


	//----- nvinfo : EIATTR_SW_WAR
	.align		4
.L_69:
        /*009c*/ 	.byte	0x04, 0x36
        /*009e*/ 	.short	(.L_71 - .L_70)
.L_70:
        /*00a0*/ 	.word	0x00000008
.L_71:


//--------------------- .nv.callgraph             --------------------------
	.section	.nv.callgraph,"",@"SHT_CUDA_CALLGRAPH"
	.align	4
	.sectionentsize	8
	.align		4
        /*0000*/ 	.word	0x00000000
	.align		4
        /*0004*/ 	.word	0xffffffff
	.align		4
        /*0008*/ 	.word	index@(_Z4testv)
	.align		4
        /*000c*/ 	.word	index@(vprintf)
	.align		4
        /*0010*/ 	.word	0x00000000
	.align		4
        /*0014*/ 	.word	0xfffffffe
	.align		4
        /*0018*/ 	.word	0x00000000
	.align		4
        /*001c*/ 	.word	0xfffffffd
	.align		4
        /*0020*/ 	.word	0x00000000
	.align		4
        /*0024*/ 	.word	0xfffffffc


//--------------------- .nv.constant4             --------------------------
	.section	.nv.constant4,"a",@progbits
	.align	8
	.align		8
.nv.constant4:
        /*0000*/ 	.dword	vprintf
	.align		8
        /*0008*/ 	.dword	$str
	.align		8
        /*0010*/ 	.dword	$str$1


//--------------------- .text._Z4testv            --------------------------
	.section	.text._Z4testv,"ax",@progbits
	.align	128
        .global         _Z4testv
        .type           _Z4testv,@function
        .size           _Z4testv,(.L_x_21 - _Z4testv)
        .other          _Z4testv,@"STO_CUDA_ENTRY STV_DEFAULT"
_Z4testv:
.text._Z4testv:
[----:B------:R-:W0:Y:S01]  /*0000*/  LDC R1, c[0x0][0x37c] ;  /* 0x0000df00ff017b82 */ /* 0x000e220000000800 */
[----:B------:R-:W1:Y:S01]  /*0010*/  S2R R0, SR_TID.X ;  /* 0x0000000000007919 */ /* 0x000e620000002100 */
[----:B------:R-:W2:Y:S06]  /*0020*/  LDCU UR5, c[0x0][0x2fc] ;  /* 0x00005f80ff0577ac */ /* 0x000eac0008000800 */
[----:B------:R-:W1:Y:S01]  /*0030*/  LDC R17, c[0x0][0x360] ;  /* 0x0000d800ff117b82 */ /* 0x000e620000000800 */
[----:B0-----:R-:W-:Y:S01]  /*0040*/  VIADD R1, R1, 0xfffffff0 ;  /* 0xfffffff001017836 */ /* 0x001fe20000000000 */
[----:B------:R-:W0:Y:S01]  /*0050*/  S2R R3, SR_TID.Y ;  /* 0x0000000000037919 */ /* 0x000e220000002200 */
[----:B------:R-:W3:Y:S01]  /*0060*/  LDCU UR4, c[0x0][0x2f8] ;  /* 0x00005f00ff0477ac */ /* 0x000ee20008000800 */
[----:B------:R-:W-:-:S04]  /*0070*/  MOV R2, 0x0 ;  /* 0x0000000000027802 */ /* 0x000fc80000000f00 */
[----:B------:R-:W1:Y:S08]  /*0080*/  S2UR UR6, SR_CTAID.X ;  /* 0x00000000000679c3 */ /* 0x000e700000002500 */
[----:B------:R-:W0:Y:S01]  /*0090*/  S2UR UR7, SR_CTAID.Y ;  /* 0x00000000000779c3 */ /* 0x000e220000002600 */
[----:B---3--:R-:W-:-:S07]  /*00a0*/  IADD3 R19, P0, PT, R1, UR4, RZ ;  /* 0x0000000401137c10 */ /* 0x008fce000ff1e0ff */
[----:B------:R-:W0:Y:S01]  /*00b0*/  LDC R16, c[0x0][0x364] ;  /* 0x0000d900ff107b82 */ /* 0x000e220000000800 */
[----:B------:R-:W-:Y:S01]  /*00c0*/  MOV R6, R19 ;  /* 0x0000001300067202 */ /* 0x000fe20000000f00 */
[----:B--2---:R-:W-:-:S04]  /*00d0*/  IMAD.X R18, RZ, RZ, UR5, P0 ;  /* 0x00000005ff127e24 */ /* 0x004fc800080e06ff */
[----:B------:R-:W-:Y:S02]  /*00e0*/  IMAD.MOV.U32 R7, RZ, RZ, R18 ;  /* 0x000000ffff077224 */ /* 0x000fe400078e0012 */
[----:B-1----:R-:W-:Y:S01]  /*00f0*/  IMAD R9, R17, UR6, R0 ;  /* 0x0000000611097c24 */ /* 0x002fe2000f8e0200 */
[----:B------:R1:W2:Y:S01]  /*0100*/  LDC.64 R10, c[0x4][R2] ;  /* 0x01000000020a7b82 */ /* 0x0002a20000000a00 */
[----:B0-----:R-:W-:Y:S01]  /*0110*/  IMAD R8, R16, UR7, R3 ;  /* 0x0000000710087c24 */ /* 0x001fe2000f8e0203 */
[----:B------:R-:W0:Y:S04]  /*0120*/  LDCU.64 UR6, c[0x4][0x8] ;  /* 0x01000100ff0677ac */ /* 0x000e280008000a00 */
[----:B------:R1:W-:Y:S01]  /*0130*/  STL.64 [R1], R8 ;  /* 0x0000000801007387 */ /* 0x0003e20000100a00 */
[----:B0-----:R-:W-:Y:S01]  /*0140*/  MOV R4, UR6 ;  /* 0x0000000600047c02 */ /* 0x001fe20008000f00 */
[----:B-12---:R-:W-:-:S07]  /*0150*/  IMAD.U32 R5, RZ, RZ, UR7 ;  /* 0x00000007ff057e24 */ /* 0x006fce000f8e00ff */
[----:B------:R-:W-:-:S07]  /*0160*/  LEPC R20, `(.L_x_0) ;  /* 0x000000001014794e */ /* 0x000fce0000000000 */
[----:B------:R-:W-:Y:S05]  /*0170*/  CALL.ABS.NOINC R10 ;  /* 0x000000000a007343 */ /* 0x000fea0003c00000 */
.L_x_0:
[----:B------:R-:W0:Y:S01]  /*0180*/  LDC R0, c[0x0][0x368] ;  /* 0x0000da00ff007b82 */ /* 0x000e220000000800 */
[----:B------:R1:W-:Y:S01]  /*0190*/  STL.64 [R1], R16 ;  /* 0x0000001001007387 */ /* 0x0003e20000100a00 */
[----:B------:R-:W2:Y:S01]  /*01a0*/  LDCU.64 UR4, c[0x4][0x10] ;  /* 0x01000200ff0477ac */ /* 0x000ea20008000a00 */
[----:B------:R-:W-:Y:S01]  /*01b0*/  MOV R6, R19 ;  /* 0x0000001300067202 */ /* 0x000fe20000000f00 */
[----:B------:R-:W-:-:S04]  /*01c0*/  IMAD.MOV.U32 R7, RZ, RZ, R18 ;  /* 0x000000ffff077224 */ /* 0x000fc800078e0012 */
[----:B------:R1:W3:Y:S01]  /*01d0*/  LDC.64 R8, c[0x4][R2] ;  /* 0x0100000002087b82 */ /* 0x0002e20000000a00 */
[----:B--2---:R-:W-:Y:S01]  /*01e0*/  MOV R4, UR4 ;  /* 0x0000000400047c02 */ /* 0x004fe20008000f00 */
[----:B------:R-:W-:Y:S01]  /*01f0*/  IMAD.U32 R5, RZ, RZ, UR5 ;  /* 0x00000005ff057e24 */ /* 0x000fe2000f8e00ff */
[----:B0-----:R1:W-:Y:S06]  /*0200*/  STL [R1+0x8], R0 ;  /* 0x0000080001007387 */ /* 0x0013ec0000100800 */
[----:B------:R-:W-:-:S07]  /*0210*/  LEPC R20, `(.L_x_1) ;  /* 0x000000001014794e */ /* 0x000fce0000000000 */
[----:B-1-3--:R-:W-:Y:S05]  /*0220*/  CALL.ABS.NOINC R8 ;  /* 0x0000000008007343 */ /* 0x00afea0003c00000 */
.L_x_1:
[----:B------:R-:W0:Y:S01]  /*0230*/  LDC R8, c[0x0][0x370] ;  /* 0x0000dc00ff087b82 */ /* 0x000e220000000800 */
[----:B------:R-:W1:Y:S01]  /*0240*/  LDCU.64 UR4, c[0x4][0x10] ;  /* 0x01000200ff0477ac */ /* 0x000e620008000a00 */
[----:B------:R-:W-:Y:S01]  /*0250*/  MOV R6, R19 ;  /* 0x0000001300067202 */ /* 0x000fe20000000f00 */
[----:B------:R-:W-:-:S05]  /*0260*/  IMAD.MOV.U32 R7, RZ, RZ, R18 ;  /* 0x000000ffff077224 */ /* 0x000fca00078e0012 */
[----:B------:R-:W0:Y:S08]  /*0270*/  LDC R9, c[0x0][0x374] ;  /* 0x0000dd00ff097b82 */ /* 0x000e300000000800 */
[----:B------:R-:W2:Y:S01]  /*0280*/  LDC R0, c[0x0][0x378] ;  /* 0x0000de00ff007b82 */ /* 0x000ea20000000800 */
[----:B-1----:R-:W-:Y:S01]  /*0290*/  MOV R4, UR4 ;  /* 0x0000000400047c02 */ /* 0x002fe20008000f00 */
[----:B------:R-:W-:-:S06]  /*02a0*/  IMAD.U32 R5, RZ, RZ, UR5 ;  /* 0x00000005ff057e24 */ /* 0x000fcc000f8e00ff */
[----:B------:R-:W1:Y:S01]  /*02b0*/  LDC.64 R2, c[0x4][R2] ;  /* 0x0100000002027b82 */ /* 0x000e620000000a00 */
[----:B0-----:R0:W-:Y:S04]  /*02c0*/  STL.64 [R1], R8 ;  /* 0x0000000801007387 */ /* 0x0011e80000100a00 */
[----:B--2---:R0:W-:Y:S02]  /*02d0*/  STL [R1+0x8], R0 ;  /* 0x0000080001007387 */ /* 0x0041e40000100800 */
[----:B------:R-:W-:-:S07]  /*02e0*/  LEPC R20, `(.L_x_2) ;  /* 0x000000001014794e */ /* 0x000fce0000000000 */
[----:B01----:R-:W-:Y:S05]  /*02f0*/  CALL.ABS.NOINC R2 ;  /* 0x0000000002007343 */ /* 0x003fea0003c00000 */
.L_x_2:
[----:B------:R-:W-:Y:S05]  /*0300*/  EXIT ;  /* 0x000000000000794d */ /* 0x000fea0003800000 */
.L_x_3:
[----:B------:R-:W-:-:S00]  /*0310*/  BRA `(.L_x_3) ;  /* 0xfffffffc00fc7947 */ /* 0x000fc0000383ffff */
[----:B------:R-:W-:-:S00]  /*0320*/  NOP ;  /* 0x0000000000007918 */ /* 0x000fc00000000000 */
        /* <DEDUP_REMOVED lines=13> */
.L_x_21:


//--------------------- .text._Z21convolution_2D_sharedPfS_S_iii --------------------------
	.section	.text._Z21convolution_2D_sharedPfS_S_iii,"ax",@progbits
	.align	128
        .global         _Z21convolution_2D_sharedPfS_S_iii
        .type           _Z21convolution_2D_sharedPfS_S_iii,@function
        .size           _Z21convolution_2D_sharedPfS_S_iii,(.L_x_22 - _Z21convolution_2D_sharedPfS_S_iii)
        .other          _Z21convolution_2D_sharedPfS_S_iii,@"STO_CUDA_ENTRY STV_DEFAULT"
_Z21convolution_2D_sharedPfS_S_iii:
.text._Z21convolution_2D_sharedPfS_S_iii:
[----:B------:R-:W-:Y:S01]  /*0000*/  LDC R1, c[0x0][0x37c] ;  /* 0x0000df00ff017b82 */ /* 0x000fe20000000800 */
[----:B------:R-:W0:Y:S07]  /*0010*/  S2R R0, SR_TID.X ;  /* 0x0000000000007919 */ /* 0x000e2e0000002100 */
[----:B------:R-:W1:Y:S01]  /*0020*/  LDC.64 R10, c[0x0][0x398] ;  /* 0x0000e600ff0a7b82 */ /* 0x000e620000000a00 */
[----:B------:R-:W2:Y:S01]  /*0030*/  LDCU UR4, c[0x0][0x3a0] ;  /* 0x00007400ff0477ac */ /* 0x000ea20008000800 */
[----:B------:R-:W0:Y:S01]  /*0040*/  S2R R5, SR_CTAID.X ;  /* 0x0000000000057919 */ /* 0x000e220000002500 */
[----:B------:R-:W3:Y:S01]  /*0050*/  LDCU.64 UR8, c[0x0][0x358] ;  /* 0x00006b00ff0877ac */ /* 0x000ee20008000a00 */
[----:B------:R-:W4:Y:S01]  /*0060*/  S2R R3, SR_TID.Y ;  /* 0x0000000000037919 */ /* 0x000f220000002200 */
[----:B------:R-:W4:Y:S01]  /*0070*/  S2R R6, SR_CTAID.Y ;  /* 0x0000000000067919 */ /* 0x000f220000002600 */
[----:B-1----:R-:W-:-:S04]  /*0080*/  LEA.HI R4, R10, R10, RZ, 0x1 ;  /* 0x0000000a0a047211 */ /* 0x002fc800078f08ff */
[----:B------:R-:W-:Y:S02]  /*0090*/  SHF.R.S32.HI R4, RZ, 0x1, R4 ;  /* 0x00000001ff047819 */ /* 0x000fe40000011404 */
[----:B0-----:R-:W-:-:S04]  /*00a0*/  LEA R2, R5, R0, 0x6 ;  /* 0x0000000005027211 */ /* 0x001fc800078e30ff */
[----:B------:R-:W-:Y:S01]  /*00b0*/  IADD3 R8, PT, PT, R2, -R4, RZ ;  /* 0x8000000402087210 */ /* 0x000fe20007ffe0ff */
[----:B----4-:R-:W-:-:S03]  /*00c0*/  IMAD R5, R6, 0x40, R3 ;  /* 0x0000004006057824 */ /* 0x010fc600078e0203 */
[----:B------:R-:W-:Y:S01]  /*00d0*/  ISETP.GE.AND P0, PT, R8, R11, PT ;  /* 0x0000000b0800720c */ /* 0x000fe20003f06270 */
[----:B------:R-:W-:-:S05]  /*00e0*/  IMAD.IADD R4, R5, 0x1, -R4 ;  /* 0x0000000105047824 */ /* 0x000fca00078e0a04 */
[----:B------:R-:W-:Y:S02]  /*00f0*/  LOP3.LUT R6, R8, R4, RZ, 0xfc, !PT ;  /* 0x0000000408067212 */ /* 0x000fe400078efcff */
[----:B--2---:R-:W-:-:S04]  /*0100*/  ISETP.GE.OR P0, PT, R4, UR4, P0 ;  /* 0x0000000404007c0c */ /* 0x004fc80008706670 */
[----:B------:R-:W-:-:S13]  /*0110*/  ISETP.LT.OR P0, PT, R6, RZ, P0 ;  /* 0x000000ff0600720c */ /* 0x000fda0000701670 */
[----:B------:R-:W0:Y:S01]  /*0120*/  @!P0 LDC.64 R6, c[0x0][0x380] ;  /* 0x0000e000ff068b82 */ /* 0x000e220000000a00 */
[----:B------:R-:W-:-:S04]  /*0130*/  @!P0 IMAD R11, R4, R11, R8 ;  /* 0x0000000b040b8224 */ /* 0x000fc800078e0208 */
[----:B0-----:R-:W-:-:S06]  /*0140*/  @!P0 IMAD.WIDE R6, R11, 0x4, R6 ;  /* 0x000000040b068825 */ /* 0x001fcc00078e0206 */
[----:B---3--:R-:W2:Y:S01]  /*0150*/  @!P0 LDG.E R6, desc[UR8][R6.64] ;  /* 0x0000000806068981 */ /* 0x008ea2000c1e1900 */
[----:B------:R-:W0:Y:S01]  /*0160*/  S2UR UR5, SR_CgaCtaId ;  /* 0x00000000000579c3 */ /* 0x000e220000008800 */
[----:B------:R-:W-:Y:S01]  /*0170*/  UMOV UR4, 0x400 ;  /* 0x0000040000047882 */ /* 0x000fe20000000000 */
[----:B------:R-:W-:Y:S01]  /*0180*/  LOP3.LUT P1, RZ, R3, 0x3c0, R0, 0xc8, !PT ;  /* 0x000003c003ff7812 */ /* 0x000fe2000782c800 */
[----:B0-----:R-:W-:-:S06]  /*0190*/  ULEA UR4, UR5, UR4, 0x18 ;  /* 0x0000000405047291 */ /* 0x001fcc000f8ec0ff */
[----:B------:R-:W-:-:S05]  /*01a0*/  @!P0 MOV R4, UR4 ;  /* 0x0000000400048c02 */ /* 0x000fca0008000f00 */
[----:B------:R-:W-:Y:S02]  /*01b0*/  @!P0 IMAD R9, R3, 0x110, R4 ;  /* 0x0000011003098824 */ /* 0x000fe400078e0204 */
[----:B------:R-:W-:-:S03]  /*01c0*/  @P0 IMAD.U32 R4, RZ, RZ, UR4 ;  /* 0x00000004ff040e24 */ /* 0x000fc6000f8e00ff */
[----:B------:R-:W-:Y:S01]  /*01d0*/  @!P0 LEA R9, R0, R9, 0x2 ;  /* 0x0000000900098211 */ /* 0x000fe200078e10ff */
[----:B------:R-:W-:-:S04]  /*01e0*/  @P0 IMAD R11, R3, 0x110, R4 ;  /* 0x00000110030b0824 */ /* 0x000fc800078e0204 */
[----:B------:R-:W-:Y:S01]  /*01f0*/  @P0 IMAD R11, R0, 0x4, R11 ;  /* 0x00000004000b0824 */ /* 0x000fe200078e020b */
[----:B--2---:R0:W-:Y:S04]  /*0200*/  @!P0 STS [R9], R6 ;  /* 0x0000000609008388 */ /* 0x0041e80000000800 */
[----:B------:R0:W-:Y:S01]  /*0210*/  @P0 STS [R11], RZ ;  /* 0x000000ff0b000388 */ /* 0x0001e20000000800 */
[----:B------:R-:W-:Y:S05]  /*0220*/  @P1 EXIT ;  /* 0x000000000000194d */ /* 0x000fea0003800000 */
[----:B------:R-:W-:Y:S01]  /*0230*/  ISETP.GE.AND P0, PT, R10, 0x1, PT ;  /* 0x000000010a00780c */ /* 0x000fe20003f06270 */
[----:B0-----:R-:W-:-:S12]  /*0240*/  HFMA2 R6, -RZ, RZ, 0, 0 ;  /* 0x00000000ff067431 */ /* 0x001fd800000001ff */
[----:B------:R-:W-:Y:S05]  /*0250*/  @!P0 BRA `(.L_x_4) ;  /* 0x0000000800b88947 */ /* 0x000fea0003800000 */
[----:B------:R-:W-:Y:S01]  /*0260*/  LOP3.LUT R8, R10, 0x7, RZ, 0xc0, !PT ;  /* 0x000000070a087812 */ /* 0x000fe200078ec0ff */
[----:B------:R-:W-:Y:S01]  /*0270*/  IMAD R11, R0, 0x4, R4 ;  /* 0x00000004000b7824 */ /* 0x000fe200078e0204 */
[----:B------:R-:W-:Y:S01]  /*0280*/  LOP3.LUT R7, R10, 0xf, RZ, 0xc0, !PT ;  /* 0x0000000f0a077812 */ /* 0x000fe200078ec0ff */
[----:B------:R-:W-:Y:S01]  /*0290*/  UMOV UR4, URZ ;  /* 0x000000ff00047c82 */ /* 0x000fe20008000000 */
[----:B------:R-:W-:Y:S02]  /*02a0*/  IADD3 R9, PT, PT, R8, -0x1, RZ ;  /* 0xffffffff08097810 */ /* 0x000fe40007ffe0ff */
[----:B------:R-:W-:Y:S01]  /*02b0*/  IADD3 R11, PT, PT, R11, 0x20, RZ ;  /* 0x000000200b0b7810 */ /* 0x000fe20007ffe0ff */
[----:B------:R-:W-:Y:S01]  /*02c0*/  VIADD R6, R7, 0xffffffff ;  /* 0xffffffff07067836 */ /* 0x000fe20000000000 */
[----:B------:R-:W-:Y:S02]  /*02d0*/  ISETP.GE.U32.AND P1, PT, R9, 0x3, PT ;  /* 0x000000030900780c */ /* 0x000fe40003f26070 */
[----:B------:R-:W-:-:S02]  /*02e0*/  LOP3.LUT R9, R10, 0x7ffffff0, RZ, 0xc0, !PT ;  /* 0x7ffffff00a097812 */ /* 0x000fc400078ec0ff */
[----:B------:R-:W-:Y:S02]  /*02f0*/  ISETP.GE.U32.AND P0, PT, R6, 0x7, PT ;  /* 0x000000070600780c */ /* 0x000fe40003f06070 */
[----:B------:R-:W-:Y:S01]  /*0300*/  LOP3.LUT R10, R10, 0x3, RZ, 0xc0, !PT ;  /* 0x000000030a0a7812 */ /* 0x000fe200078ec0ff */
[----:B------:R-:W-:Y:S01]  /*0310*/  IMAD.MOV R16, RZ, RZ, -R9 ;  /* 0x000000ffff107224 */ /* 0x000fe200078e0a09 */
[----:B------:R-:W-:-:S09]  /*0320*/  MOV R6, RZ ;  /* 0x000000ff00067202 */ /* 0x000fd20000000f00 */
.L_x_10:
[----:B------:R-:W0:Y:S01]  /*0330*/  LDCU UR5, c[0x0][0x398] ;  /* 0x00007300ff0577ac */ /* 0x000e220008000800 */
[----:B------:R-:W-:Y:S02]  /*0340*/  IADD3 R18, PT, PT, R3, UR4, RZ ;  /* 0x0000000403127c10 */ /* 0x000fe4000fffe0ff */
[----:B------:R-:W-:Y:S01]  /*0350*/  MOV R17, RZ ;  /* 0x000000ff00117202 */ /* 0x000fe20000000f00 */
[----:B0-----:R-:W-:Y:S02]  /*0360*/  UISETP.GE.U32.AND UP1, UPT, UR5, 0x10, UPT ;  /* 0x000000100500788c */ /* 0x001fe4000bf26070 */
[----:B------:R-:W-:Y:S02]  /*0370*/  UIMAD UR10, UR4, UR5, URZ ;  /* 0x00000005040a72a4 */ /* 0x000fe4000f8e02ff */
[----:B------:R-:W-:-:S04]  /*0380*/  UIADD3 UR4, UPT, UPT, UR4, 0x1, URZ ;  /* 0x0000000104047890 */ /* 0x000fc8000fffe0ff */
[----:B------:R-:W-:Y:S01]  /*0390*/  UISETP.NE.AND UP0, UPT, UR4, UR5, UPT ;  /* 0x000000050400728c */ /* 0x000fe2000bf05270 */
[----:B------:R-:W-:Y:S10]  /*03a0*/  BRA.U !UP1, `(.L_x_5) ;  /* 0x0000000109fc7547 */ /* 0x000ff4000b800000 */
[----:B------:R-:W0:Y:S01]  /*03b0*/  LDCU.64 UR6, c[0x0][0x390] ;  /* 0x00007200ff0677ac */ /* 0x000e220008000a00 */
[----:B------:R-:W-:Y:S02]  /*03c0*/  IMAD R15, R18, 0x110, R11 ;  /* 0x00000110120f7824 */ /* 0x000fe400078e020b */
[----:B------:R-:W-:Y:S01]  /*03d0*/  IMAD.MOV.U32 R14, RZ, RZ, R16 ;  /* 0x000000ffff0e7224 */ /* 0x000fe200078e0010 */
[----:B0-----:R-:W-:-:S04]  /*03e0*/  UIMAD.WIDE.U32 UR6, UR10, 0x4, UR6 ;  /* 0x000000040a0678a5 */ /* 0x001fc8000f8e0006 */
[----:B------:R-:W-:-:S04]  /*03f0*/  UIADD3 UR5, UP1, UPT, UR6, 0x20, URZ ;  /* 0x0000002006057890 */ /* 0x000fc8000ff3e0ff */
[----:B------:R-:W-:Y:S02]  /*0400*/  UIADD3.X UR6, UPT, UPT, URZ, UR7, URZ, UP1, !UPT ;  /* 0x00000007ff067290 */ /* 0x000fe40008ffe4ff */
[----:B------:R-:W-:-:S04]  /*0410*/  MOV R12, UR5 ;  /* 0x00000005000c7c02 */ /* 0x000fc80008000f00 */
[----:B------:R-:W-:-:S07]  /*0420*/  MOV R13, UR6 ;  /* 0x00000006000d7c02 */ /* 0x000fce0008000f00 */
.L_x_6:
[----:B------:R-:W2:Y:S04]  /*0430*/  LDG.E R25, desc[UR8][R12.64+-0x20] ;  /* 0xffffe0080c197981 */ /* 0x000ea8000c1e1900 */
[----:B------:R-:W3:Y:S04]  /*0440*/  LDG.E R27, desc[UR8][R12.64+-0x1c] ;  /* 0xffffe4080c1b7981 */ /* 0x000ee8000c1e1900 */
[----:B------:R-:W4:Y:S04]  /*0450*/  LDG.E R23, desc[UR8][R12.64+-0x18] ;  /* 0xffffe8080c177981 */ /* 0x000f28000c1e1900 */
[----:B------:R-:W5:Y:S04]  /*0460*/  LDG.E R22, desc[UR8][R12.64+-0x14] ;  /* 0xffffec080c167981 */ /* 0x000f68000c1e1900 */
[----:B------:R-:W5:Y:S04]  /*0470*/  LDG.E R21, desc[UR8][R12.64+-0x10] ;  /* 0xfffff0080c157981 */ /* 0x000f68000c1e1900 */
[----:B------:R-:W5:Y:S04]  /*0480*/  LDG.E R20, desc[UR8][R12.64+-0xc] ;  /* 0xfffff4080c147981 */ /* 0x000f68000c1e1900 */
[----:B------:R-:W5:Y:S04]  /*0490*/  LDG.E R19, desc[UR8][R12.64+-0x8] ;  /* 0xfffff8080c137981 */ /* 0x000f68000c1e1900 */
[----:B------:R-:W5:Y:S04]  /*04a0*/  LDG.E R17, desc[UR8][R12.64+-0x4] ;  /* 0xfffffc080c117981 */ /* 0x000f68000c1e1900 */
[----:B------:R-:W2:Y:S04]  /*04b0*/  LDS R24, [R15+-0x20] ;  /* 0xffffe0000f187984 */ /* 0x000ea80000000800 */
[----:B------:R-:W-:Y:S01]  /*04c0*/  LDS R26, [R15+-0x14] ;  /* 0xffffec000f1a7984 */ /* 0x000fe20000000800 */
[----:B--2---:R-:W-:-:S03]  /*04d0*/  FFMA R24, R25, R24, R6 ;  /* 0x0000001819187223 */ /* 0x004fc60000000006 */
[----:B------:R-:W3:Y:S04]  /*04e0*/  LDS R6, [R15+-0x1c] ;  /* 0xffffe4000f067984 */ /* 0x000ee80000000800 */
[----:B------:R-:W4:Y:S01]  /*04f0*/  LDS R25, [R15+-0x18] ;  /* 0xffffe8000f197984 */ /* 0x000f220000000800 */
[----:B---3--:R-:W-:-:S03]  /*0500*/  FFMA R24, R27, R6, R24 ;  /* 0x000000061b187223 */ /* 0x008fc60000000018 */
[----:B------:R-:W2:Y:S01]  /*0510*/  LDG.E R6, desc[UR8][R12.64] ;  /* 0x000000080c067981 */ /* 0x000ea2000c1e1900 */
[----:B----4-:R-:W-:-:S03]  /*0520*/  FFMA R23, R23, R25, R24 ;  /* 0x0000001917177223 */ /* 0x010fc60000000018 */
[----:B------:R-:W0:Y:S01]  /*0530*/  LDS R24, [R15+-0x10] ;  /* 0xfffff0000f187984 */ /* 0x000e220000000800 */
[----:B-----5:R-:W-:-:S03]  /*0540*/  FFMA R26, R22, R26, R23 ;  /* 0x0000001a161a7223 */ /* 0x020fc60000000017 */
[----:B------:R-:W1:Y:S04]  /*0550*/  LDS R25, [R15+-0xc] ;  /* 0xfffff4000f197984 */ /* 0x000e680000000800 */
[----:B------:R-:W3:Y:S01]  /*0560*/  LDG.E R22, desc[UR8][R12.64+0x4] ;  /* 0x000004080c167981 */ /* 0x000ee2000c1e1900 */
[----:B0-----:R-:W-:-:S03]  /*0570*/  FFMA R23, R21, R24, R26 ;  /* 0x0000001815177223 */ /* 0x001fc6000000001a */
[----:B------:R-:W0:Y:S04]  /*0580*/  LDS R26, [R15+-0x8] ;  /* 0xfffff8000f1a7984 */ /* 0x000e280000000800 */
[----:B------:R-:W4:Y:S01]  /*0590*/  LDG.E R21, desc[UR8][R12.64+0x8] ;  /* 0x000008080c157981 */ /* 0x000f22000c1e1900 */
[----:B-1----:R-:W-:-:S03]  /*05a0*/  FFMA R24, R20, R25, R23 ;  /* 0x0000001914187223 */ /* 0x002fc60000000017 */
[----:B------:R-:W1:Y:S04]  /*05b0*/  LDS R25, [R15+-0x4] ;  /* 0xfffffc000f197984 */ /* 0x000e680000000800 */
[----:B------:R-:W5:Y:S04]  /*05c0*/  LDG.E R23, desc[UR8][R12.64+0xc] ;  /* 0x00000c080c177981 */ /* 0x000f68000c1e1900 */
[----:B------:R-:W5:Y:S01]  /*05d0*/  LDG.E R20, desc[UR8][R12.64+0x10] ;  /* 0x000010080c147981 */ /* 0x000f62000c1e1900 */
[----:B0-----:R-:W-:-:S03]  /*05e0*/  FFMA R26, R19, R26, R24 ;  /* 0x0000001a131a7223 */ /* 0x001fc60000000018 */
[----:B------:R-:W5:Y:S04]  /*05f0*/  LDG.E R19, desc[UR8][R12.64+0x14] ;  /* 0x000014080c137981 */ /* 0x000f68000c1e1900 */
[----:B------:R-:W5:Y:S01]  /*0600*/  LDG.E R24, desc[UR8][R12.64+0x18] ;  /* 0x000018080c187981 */ /* 0x000f62000c1e1900 */
[----:B-1----:R-:W-:-:S03]  /*0610*/  FFMA R25, R17, R25, R26 ;  /* 0x0000001911197223 */ /* 0x002fc6000000001a */
[----:B------:R0:W5:Y:S01]  /*0620*/  LDG.E R17, desc[UR8][R12.64+0x1c] ;  /* 0x00001c080c117981 */ /* 0x000162000c1e1900 */
[----:B------:R-:W-:-:S03]  /*0630*/  VIADD R14, R14, 0x10 ;  /* 0x000000100e0e7836 */ /* 0x000fc60000000000 */
[----:B------:R-:W2:Y:S02]  /*0640*/  LDS R26, [R15] ;  /* 0x000000000f1a7984 */ /* 0x000ea40000000800 */
[----:B------:R-:W-:Y:S02]  /*0650*/  ISETP.NE.AND P2, PT, R14, RZ, PT ;  /* 0x000000ff0e00720c */ /* 0x000fe40003f45270 */
[----:B0-----:R-:W-:-:S04]  /*0660*/  IADD3 R12, P3, PT, R12, 0x40, RZ ;  /* 0x000000400c0c7810 */ /* 0x001fc80007f7e0ff */
[----:B------:R-:W-:Y:S01]  /*0670*/  IADD3.X R13, PT, PT, RZ, R13, RZ, P3, !PT ;  /* 0x0000000dff0d7210 */ /* 0x000fe20001ffe4ff */
[----:B--2---:R-:W-:Y:S02]  /*0680*/  FFMA R25, R6, R26, R25 ;  /* 0x0000001a06197223 */ /* 0x004fe40000000019 */
[----:B------:R-:W3:Y:S04]  /*0690*/  LDS R6, [R15+0x4] ;  /* 0x000004000f067984 */ /* 0x000ee80000000800 */
[----:B------:R-:W4:Y:S01]  /*06a0*/  LDS R26, [R15+0x8] ;  /* 0x000008000f1a7984 */ /* 0x000f220000000800 */
[----:B---3--:R-:W-:-:S03]  /*06b0*/  FFMA R6, R22, R6, R25 ;  /* 0x0000000616067223 */ /* 0x008fc60000000019 */
[----:B------:R-:W5:Y:S04]  /*06c0*/  LDS R22, [R15+0xc] ;  /* 0x00000c000f167984 */ /* 0x000f680000000800 */
[----:B------:R-:W0:Y:S01]  /*06d0*/  LDS R25, [R15+0x10] ;  /* 0x000010000f197984 */ /* 0x000e220000000800 */
[----:B----4-:R-:W-:-:S03]  /*06e0*/  FFMA R6, R21, R26, R6 ;  /* 0x0000001a15067223 */ /* 0x010fc60000000006 */
[----:B------:R-:W1:Y:S04]  /*06f0*/  LDS R26, [R15+0x14] ;  /* 0x000014000f1a7984 */ /* 0x000e680000000800 */
[----:B------:R-:W2:Y:S01]  /*0700*/  LDS R21, [R15+0x18] ;  /* 0x000018000f157984 */ /* 0x000ea20000000800 */
[----:B-----5:R-:W-:-:S03]  /*0710*/  FFMA R23, R23, R22, R6 ;  /* 0x0000001617177223 */ /* 0x020fc60000000006 */
[----:B------:R3:W4:Y:S01]  /*0720*/  LDS R6, [R15+0x1c] ;  /* 0x00001c000f067984 */ /* 0x0007220000000800 */
[----:B0-----:R-:W-:-:S04]  /*0730*/  FFMA R20, R20, R25, R23 ;  /* 0x0000001914147223 */ /* 0x001fc80000000017 */
[----:B-1----:R-:W-:Y:S01]  /*0740*/  FFMA R19, R19, R26, R20 ;  /* 0x0000001a13137223 */ /* 0x002fe20000000014 */
[----:B---3--:R-:W-:-:S03]  /*0750*/  IADD3 R15, PT, PT, R15, 0x40, RZ ;  /* 0x000000400f0f7810 */ /* 0x008fc60007ffe0ff */
[----:B--2---:R-:W-:-:S04]  /*0760*/  FFMA R24, R24, R21, R19 ;  /* 0x0000001518187223 */ /* 0x004fc80000000013 */
[----:B----4-:R-:W-:Y:S01]  /*0770*/  FFMA R6, R17, R6, R24 ;  /* 0x0000000611067223 */ /* 0x010fe20000000018 */
[----:B------:R-:W-:Y:S06]  /*0780*/  @P2 BRA `(.L_x_6) ;  /* 0xfffffffc00282947 */ /* 0x000fec000383ffff */
[----:B------:R-:W-:-:S07]  /*0790*/  IMAD.MOV.U32 R17, RZ, RZ, R9 ;  /* 0x000000ffff117224 */ /* 0x000fce00078e0009 */
.L_x_5:
[----:B------:R-:W-:-:S13]  /*07a0*/  ISETP.NE.AND P2, PT, R7, RZ, PT ;  /* 0x000000ff0700720c */ /* 0x000fda0003f45270 */
[----:B------:R-:W-:Y:S05]  /*07b0*/  @!P2 BRA `(.L_x_7) ;  /* 0x00000004005ca947 */ /* 0x000fea0003800000 */
[----:B------:R-:W-:Y:S01]  /*07c0*/  ISETP.NE.AND P2, PT, R8, RZ, PT ;  /* 0x000000ff0800720c */ /* 0x000fe20003f45270 */
[----:B------:R-:W-:Y:S01]  /*07d0*/  IMAD R18, R18, 0x110, R4 ;  /* 0x0000011012127824 */ /* 0x000fe200078e0204 */
[----:B------:R-:W-:Y:S11]  /*07e0*/  @!P0 BRA `(.L_x_8) ;  /* 0x00000000008c8947 */ /* 0x000ff60003800000 */
[----:B------:R-:W0:Y:S01]  /*07f0*/  LDC.64 R14, c[0x0][0x390] ;  /* 0x0000e400ff0e7b82 */ /* 0x000e220000000a00 */
[C---:B------:R-:W-:Y:S02]  /*0800*/  IADD3 R13, PT, PT, R17.reuse, UR10, RZ ;  /* 0x0000000a110d7c10 */ /* 0x040fe4000fffe0ff */
[----:B------:R-:W-:-:S03]  /*0810*/  IADD3 R19, P3, PT, R17, UR10, RZ ;  /* 0x0000000a11137c10 */ /* 0x000fc6000ff7e0ff */
[----:B0-----:R-:W-:Y:S02]  /*0820*/  IMAD.WIDE.U32 R14, R13, 0x4, R14 ;  /* 0x000000040d0e7825 */ /* 0x001fe400078e000e */
[----:B------:R-:W0:Y:S01]  /*0830*/  LDC.64 R12, c[0x0][0x390] ;  /* 0x0000e400ff0c7b82 */ /* 0x000e220000000a00 */
[----:B------:R-:W-:-:S03]  /*0840*/  IADD3.X R20, PT, PT, RZ, RZ, RZ, P3, !PT ;  /* 0x000000ffff147210 */ /* 0x000fc60001ffe4ff */
[----:B------:R-:W2:Y:S01]  /*0850*/  LDG.E R15, desc[UR8][R14.64] ;  /* 0x000000080e0f7981 */ /* 0x000ea2000c1e1900 */
[----:B0-----:R-:W-:-:S04]  /*0860*/  LEA R12, P3, R19, R12, 0x2 ;  /* 0x0000000c130c7211 */ /* 0x001fc800078610ff */
[----:B------:R-:W-:-:S05]  /*0870*/  LEA.HI.X R13, R19, R13, R20, 0x2, P3 ;  /* 0x0000000d130d7211 */ /* 0x000fca00018f1414 */
[----:B------:R-:W3:Y:S04]  /*0880*/  LDG.E R24, desc[UR8][R12.64+0x4] ;  /* 0x000004080c187981 */ /* 0x000ee8000c1e1900 */
[----:B------:R-:W4:Y:S04]  /*0890*/  LDG.E R21, desc[UR8][R12.64+0x8] ;  /* 0x000008080c157981 */ /* 0x000f28000c1e1900 */
[----:B------:R-:W5:Y:S04]  /*08a0*/  LDG.E R23, desc[UR8][R12.64+0xc] ;  /* 0x00000c080c177981 */ /* 0x000f68000c1e1900 */
[----:B------:R-:W5:Y:S04]  /*08b0*/  LDG.E R22, desc[UR8][R12.64+0x10] ;  /* 0x000010080c167981 */ /* 0x000f68000c1e1900 */
[----:B------:R-:W5:Y:S04]  /*08c0*/  LDG.E R20, desc[UR8][R12.64+0x14] ;  /* 0x000014080c147981 */ /* 0x000f68000c1e1900 */
[----:B------:R-:W5:Y:S04]  /*08d0*/  LDG.E R19, desc[UR8][R12.64+0x18] ;  /* 0x000018080c137981 */ /* 0x000f68000c1e1900 */
[----:B------:R0:W5:Y:S01]  /*08e0*/  LDG.E R14, desc[UR8][R12.64+0x1c] ;  /* 0x00001c080c0e7981 */ /* 0x000162000c1e1900 */
[C---:B------:R-:W-:Y:S01]  /*08f0*/  IMAD.IADD R25, R17.reuse, 0x1, R0 ;  /* 0x0000000111197824 */ /* 0x040fe200078e0200 */
[----:B------:R-:W-:-:S04]  /*0900*/  IADD3 R17, PT, PT, R17, 0x8, RZ ;  /* 0x0000000811117810 */ /* 0x000fc80007ffe0ff */
[----:B------:R-:W-:-:S05]  /*0910*/  LEA R25, R25, R18, 0x2 ;  /* 0x0000001219197211 */ /* 0x000fca00078e10ff */
[----:B------:R-:W2:Y:S04]  /*0920*/  LDS R26, [R25] ;  /* 0x00000000191a7984 */ /* 0x000ea80000000800 */
[----:B------:R-:W3:Y:S04]  /*0930*/  LDS R27, [R25+0x4] ;  /* 0x00000400191b7984 */ /* 0x000ee80000000800 */
[----:B0-----:R-:W-:Y:S04]  /*0940*/  LDS R12, [R25+0x18] ;  /* 0x00001800190c7984 */ /* 0x001fe80000000800 */
[----:B------:R-:W-:Y:S01]  /*0950*/  LDS R13, [R25+0x1c] ;  /* 0x00001c00190d7984 */ /* 0x000fe20000000800 */
[----:B--2---:R-:W-:-:S03]  /*0960*/  FFMA R15, R15, R26, R6 ;  /* 0x0000001a0f0f7223 */ /* 0x004fc60000000006 */
[----:B------:R-:W4:Y:S04]  /*0970*/  LDS R26, [R25+0x8] ;  /* 0x00000800191a7984 */ /* 0x000f280000000800 */
[----:B------:R-:W5:Y:S01]  /*0980*/  LDS R6, [R25+0xc] ;  /* 0x00000c0019067984 */ /* 0x000f620000000800 */
[----:B---3--:R-:W-:-:S03]  /*0990*/  FFMA R24, R24, R27, R15 ;  /* 0x0000001b18187223 */ /* 0x008fc6000000000f */
[----:B------:R-:W0:Y:S04]  /*09a0*/  LDS R27, [R25+0x10] ;  /* 0x00001000191b7984 */ /* 0x000e280000000800 */
[----:B------:R-:W1:Y:S01]  /*09b0*/  LDS R15, [R25+0x14] ;  /* 0x00001400190f7984 */ /* 0x000e620000000800 */
[----:B----4-:R-:W-:-:S04]  /*09c0*/  FFMA R24, R21, R26, R24 ;  /* 0x0000001a15187223 */ /* 0x010fc80000000018 */
[----:B-----5:R-:W-:-:S04]  /*09d0*/  FFMA R23, R23, R6, R24 ;  /* 0x0000000617177223 */ /* 0x020fc80000000018 */
[----:B0-----:R-:W-:-:S04]  /*09e0*/  FFMA R23, R22, R27, R23 ;  /* 0x0000001b16177223 */ /* 0x001fc80000000017 */
[----:B-1----:R-:W-:-:S04]  /*09f0*/  FFMA R20, R20, R15, R23 ;  /* 0x0000000f14147223 */ /* 0x002fc80000000017 */
[----:B------:R-:W-:-:S04]  /*0a00*/  FFMA R19, R19, R12, R20 ;  /* 0x0000000c13137223 */ /* 0x000fc80000000014 */
[----:B------:R-:W-:-:S07]  /*0a10*/  FFMA R6, R14, R13, R19 ;  /* 0x0000000d0e067223 */ /* 0x000fce0000000013 */
.L_x_8:
[----:B------:R-:W-:Y:S05]  /*0a20*/  @!P2 BRA `(.L_x_7) ;  /* 0x0000000000c0a947 */ /* 0x000fea0003800000 */
[----:B------:R-:W-:Y:S01]  /*0a30*/  ISETP.NE.AND P2, PT, R10, RZ, PT ;  /* 0x000000ff0a00720c */ /* 0x000fe20003f45270 */
[----:B------:R-:W-:-:S12]  /*0a40*/  @!P1 BRA `(.L_x_9) ;  /* 0x00000000005c9947 */ /* 0x000fd80003800000 */
[----:B------:R-:W0:Y:S01]  /*0a50*/  LDC.64 R14, c[0x0][0x390] ;  /* 0x0000e400ff0e7b82 */ /* 0x000e220000000a00 */
[C---:B------:R-:W-:Y:S01]  /*0a60*/  IADD3 R20, P3, PT, R17.reuse, UR10, RZ ;  /* 0x0000000a11147c10 */ /* 0x040fe2000ff7e0ff */
[----:B------:R-:W-:-:S03]  /*0a70*/  VIADD R19, R17, UR10 ;  /* 0x0000000a11137c36 */ /* 0x000fc60008000000 */
[----:B------:R-:W-:-:S03]  /*0a80*/  IADD3.X R21, PT, PT, RZ, RZ, RZ, P3, !PT ;  /* 0x000000ffff157210 */ /* 0x000fc60001ffe4ff */
[----:B------:R-:W1:Y:S01]  /*0a90*/  LDC.64 R12, c[0x0][0x390] ;  /* 0x0000e400ff0c7b82 */ /* 0x000e620000000a00 */
[----:B0-----:R-:W-:-:S06]  /*0aa0*/  IMAD.WIDE.U32 R14, R19, 0x4, R14 ;  /* 0x00000004130e7825 */ /* 0x001fcc00078e000e */
[----:B------:R-:W2:Y:S01]  /*0ab0*/  LDG.E R15, desc[UR8][R14.64] ;  /* 0x000000080e0f7981 */ /* 0x000ea2000c1e1900 */
[----:B-1----:R-:W-:-:S04]  /*0ac0*/  LEA R12, P3, R20, R12, 0x2 ;  /* 0x0000000c140c7211 */ /* 0x002fc800078610ff */
[----:B------:R-:W-:-:S05]  /*0ad0*/  LEA.HI.X R13, R20, R13, R21, 0x2, P3 ;  /* 0x0000000d140d7211 */ /* 0x000fca00018f1415 */
[----:B------:R-:W3:Y:S04]  /*0ae0*/  LDG.E R21, desc[UR8][R12.64+0x4] ;  /* 0x000004080c157981 */ /* 0x000ee8000c1e1900 */
[----:B------:R-:W4:Y:S04]  /*0af0*/  LDG.E R23, desc[UR8][R12.64+0x8] ;  /* 0x000008080c177981 */ /* 0x000f28000c1e1900 */
[----:B------:R-:W5:Y:S01]  /*0b00*/  LDG.E R25, desc[UR8][R12.64+0xc] ;  /* 0x00000c080c197981 */ /* 0x000f62000c1e1900 */
[----:B------:R-:W-:-:S05]  /*0b10*/  IADD3 R19, PT, PT, R17, R0, RZ ;  /* 0x0000000011137210 */ /* 0x000fca0007ffe0ff */
[----:B------:R-:W-:-:S05]  /*0b20*/  IMAD R19, R19, 0x4, R18 ;  /* 0x0000000413137824 */ /* 0x000fca00078e0212 */
[----:B------:R-:W2:Y:S04]  /*0b30*/  LDS R20, [R19] ;  /* 0x0000000013147984 */ /* 0x000ea80000000800 */
[----:B------:R-:W3:Y:S04]  /*0b40*/  LDS R22, [R19+0x4] ;  /* 0x0000040013167984 */ /* 0x000ee80000000800 */
[----:B------:R-:W4:Y:S04]  /*0b50*/  LDS R24, [R19+0x8] ;  /* 0x0000080013187984 */ /* 0x000f280000000800 */
[----:B------:R-:W5:Y:S01]  /*0b60*/  LDS R26, [R19+0xc] ;  /* 0x00000c00131a7984 */ /* 0x000f620000000800 */
[----:B------:R-:W-:Y:S01]  /*0b70*/  IADD3 R17, PT, PT, R17, 0x4, RZ ;  /* 0x0000000411117810 */ /* 0x000fe20007ffe0ff */
[----:B--2---:R-:W-:-:S04]  /*0b80*/  FFMA R20, R15, R20, R6 ;  /* 0x000000140f147223 */ /* 0x004fc80000000006 */
[----:B---3--:R-:W-:-:S04]  /*0b90*/  FFMA R20, R21, R22, R20 ;  /* 0x0000001615147223 */ /* 0x008fc80000000014 */
[----:B----4-:R-:W-:-:S04]  /*0ba0*/  FFMA R20, R23, R24, R20 ;  /* 0x0000001817147223 */ /* 0x010fc80000000014 */
[----:B-----5:R-:W-:-:S07]  /*0bb0*/  FFMA R6, R25, R26, R20 ;  /* 0x0000001a19067223 */ /* 0x020fce0000000014 */
.L_x_9:
[----:B------:R-:W-:Y:S05]  /*0bc0*/  @!P2 BRA `(.L_x_7) ;  /* 0x000000000058a947 */ /* 0x000fea0003800000 */
[----:B------:R-:W0:Y:S01]  /*0bd0*/  LDC.64 R12, c[0x0][0x390] ;  /* 0x0000e400ff0c7b82 */ /* 0x000e220000000a00 */
[----:B------:R-:W-:-:S05]  /*0be0*/  IADD3 R15, PT, PT, R17, UR10, RZ ;  /* 0x0000000a110f7c10 */ /* 0x000fca000fffe0ff */
[----:B0-----:R-:W-:-:S06]  /*0bf0*/  IMAD.WIDE.U32 R12, R15, 0x4, R12 ;  /* 0x000000040f0c7825 */ /* 0x001fcc00078e000c */
[----:B------:R-:W2:Y:S01]  /*0c00*/  LDG.E R13, desc[UR8][R12.64] ;  /* 0x000000080c0d7981 */ /* 0x000ea2000c1e1900 */
[----:B------:R-:W-:Y:S01]  /*0c10*/  IMAD.IADD R15, R0, 0x1, R17 ;  /* 0x00000001000f7824 */ /* 0x000fe200078e0211 */
[----:B------:R-:W-:-:S04]  /*0c20*/  ISETP.NE.AND P2, PT, R10, 0x1, PT ;  /* 0x000000010a00780c */ /* 0x000fc80003f45270 */
[----:B------:R-:W-:-:S05]  /*0c30*/  LEA R19, R15, R18, 0x2 ;  /* 0x000000120f137211 */ /* 0x000fca00078e10ff */
[----:B------:R-:W2:Y:S02]  /*0c40*/  LDS R14, [R19] ;  /* 0x00000000130e7984 */ /* 0x000ea40000000800 */
[----:B--2---:R-:W-:Y:S02]  /*0c50*/  FFMA R6, R13, R14, R6 ;  /* 0x0000000e0d067223 */ /* 0x004fe40000000006 */
[----:B------:R-:W-:Y:S05]  /*0c60*/  @!P2 BRA `(.L_x_7) ;  /* 0x000000000030a947 */ /* 0x000fea0003800000 */
[----:B------:R-:W0:Y:S01]  /*0c70*/  LDC.64 R12, c[0x0][0x390] ;  /* 0x0000e400ff0c7b82 */ /* 0x000e220000000a00 */
[----:B------:R-:W-:-:S04]  /*0c80*/  IADD3 R14, P2, PT, R17, UR10, RZ ;  /* 0x0000000a110e7c10 */ /* 0x000fc8000ff5e0ff */
[----:B------:R-:W-:Y:S02]  /*0c90*/  IADD3.X R15, PT, PT, RZ, RZ, RZ, P2, !PT ;  /* 0x000000ffff0f7210 */ /* 0x000fe400017fe4ff */
[----:B------:R-:W-:-:S13]  /*0ca0*/  ISETP.NE.AND P2, PT, R10, 0x2, PT ;  /* 0x000000020a00780c */ /* 0x000fda0003f45270 */
[----:B------:R-:W-:Y:S01]  /*0cb0*/  @P2 LDS R18, [R19+0x8] ;  /* 0x0000080013122984 */ /* 0x000fe20000000800 */
[----:B0-----:R-:W-:-:S04]  /*0cc0*/  LEA R12, P3, R14, R12, 0x2 ;  /* 0x0000000c0e0c7211 */ /* 0x001fc800078610ff */
[----:B------:R-:W-:Y:S02]  /*0cd0*/  LEA.HI.X R13, R14, R13, R15, 0x2, P3 ;  /* 0x0000000d0e0d7211 */ /* 0x000fe400018f140f */
[----:B------:R-:W0:Y:S04]  /*0ce0*/  LDS R14, [R19+0x4] ;  /* 0x00000400130e7984 */ /* 0x000e280000000800 */
[----:B------:R-:W0:Y:S04]  /*0cf0*/  LDG.E R15, desc[UR8][R12.64+0x4] ;  /* 0x000004080c0f7981 */ /* 0x000e28000c1e1900 */
[----:B------:R-:W2:Y:S01]  /*0d00*/  @P2 LDG.E R17, desc[UR8][R12.64+0x8] ;  /* 0x000008080c112981 */ /* 0x000ea2000c1e1900 */
[----:B0-----:R-:W-:-:S04]  /*0d10*/  FFMA R6, R15, R14, R6 ;  /* 0x0000000e0f067223 */ /* 0x001fc80000000006 */
[----:B--2---:R-:W-:-:S07]  /*0d20*/  @P2 FFMA R6, R17, R18, R6 ;  /* 0x0000001211062223 */ /* 0x004fce0000000006 */
.L_x_7:
[----:B------:R-:W-:Y:S05]  /*0d30*/  BRA.U UP0, `(.L_x_10) ;  /* 0xfffffff5007c7547 */ /* 0x000fea000b83ffff */
.L_x_4:
[----:B------:R-:W0:Y:S01]  /*0d40*/  LDCU UR4, c[0x0][0x3a0] ;  /* 0x00007400ff0477ac */ /* 0x000e220008000800 */
[----:B------:R-:W1:Y:S01]  /*0d50*/  LDCU UR5, c[0x0][0x39c] ;  /* 0x00007380ff0577ac */ /* 0x000e620008000800 */
[----:B0-----:R-:W-:-:S04]  /*0d60*/  ISETP.GE.AND P0, PT, R5, UR4, PT ;  /* 0x0000000405007c0c */ /* 0x001fc8000bf06270 */
[----:B-1----:R-:W-:-:S13]  /*0d70*/  ISETP.GE.OR P0, PT, R2, UR5, P0 ;  /* 0x0000000502007c0c */ /* 0x002fda0008706670 */
[----:B------:R-:W-:Y:S05]  /*0d80*/  @P0 EXIT ;  /* 0x000000000000094d */ /* 0x000fea0003800000 */
[----:B------:R-:W0:Y:S01]  /*0d90*/  LDC.64 R8, c[0x0][0x388] ;  /* 0x0000e200ff087b82 */ /* 0x000e220000000a00 */
[----:B------:R-:W-:-:S04]  /*0da0*/  IMAD R3, R5, UR5, R2 ;  /* 0x0000000505037c24 */ /* 0x000fc8000f8e0202 */
[----:B0-----:R-:W-:-:S05]  /*0db0*/  IMAD.WIDE R2, R3, 0x4, R8 ;  /* 0x0000000403027825 */ /* 0x001fca00078e0208 */
[----:B------:R-:W-:Y:S01]  /*0dc0*/  STG.E desc[UR8][R2.64], R6 ;  /* 0x0000000602007986 */ /* 0x000fe2000c101908 */
[----:B------:R-:W-:Y:S05]  /*0dd0*/  EXIT ;  /* 0x000000000000794d */ /* 0x000fea0003800000 */
.L_x_11:
        /* <DEDUP_REMOVED lines=10> */
.L_x_22:


//--------------------- .text._Z20convolution_2D_basicPfS_S_iii --------------------------
	.section	.text._Z20convolution_2D_basicPfS_S_iii,"ax",@progbits
	.align	128
        .global         _Z20convolution_2D_basicPfS_S_iii
        .type           _Z20convolution_2D_basicPfS_S_iii,@function
        .size           _Z20convolution_2D_basicPfS_S_iii,(.L_x_23 - _Z20convolution_2D_basicPfS_S_iii)
        .other          _Z20convolution_2D_basicPfS_S_iii,@"STO_CUDA_ENTRY STV_DEFAULT"
_Z20convolution_2D_basicPfS_S_iii:
.text._Z20convolution_2D_basicPfS_S_iii:
[----:B------:R-:W-:Y:S01]  /*0000*/  LDC R1, c[0x0][0x37c] ;  /* 0x0000df00ff017b82 */ /* 0x000fe20000000800 */
[----:B------:R-:W0:Y:S07]  /*0010*/  S2R R5, SR_TID.Y ;  /* 0x0000000000057919 */ /* 0x000e2e0000002200 */
[----:B------:R-:W1:Y:S01]  /*0020*/  LDC R3, c[0x0][0x360] ;  /* 0x0000d800ff037b82 */ /* 0x000e620000000800 */
[----:B------:R-:W2:Y:S01]  /*0030*/  LDCU UR6, c[0x0][0x3a0] ;  /* 0x00007400ff0677ac */ /* 0x000ea20008000800 */
[----:B------:R-:W1:Y:S01]  /*0040*/  S2R R0, SR_TID.X ;  /* 0x0000000000007919 */ /* 0x000e620000002100 */
[----:B------:R-:W3:Y:S05]  /*0050*/  LDCU UR15, c[0x0][0x39c] ;  /* 0x00007380ff0f77ac */ /* 0x000eea0008000800 */
[----:B------:R-:W0:Y:S08]  /*0060*/  S2UR UR5, SR_CTAID.Y ;  /* 0x00000000000579c3 */ /* 0x000e300000002600 */
[----:B------:R-:W0:Y:S08]  /*0070*/  LDC R2, c[0x0][0x364] ;  /* 0x0000d900ff027b82 */ /* 0x000e300000000800 */
[----:B------:R-:W1:Y:S01]  /*0080*/  S2UR UR4, SR_CTAID.X ;  /* 0x00000000000479c3 */ /* 0x000e620000002500 */
[----:B0-----:R-:W-:-:S05]  /*0090*/  IMAD R2, R2, UR5, R5 ;  /* 0x0000000502027c24 */ /* 0x001fca000f8e0205 */
[----:B--2---:R-:W-:Y:S01]  /*00a0*/  ISETP.GE.AND P0, PT, R2, UR6, PT ;  /* 0x0000000602007c0c */ /* 0x004fe2000bf06270 */
[----:B-1----:R-:W-:-:S05]  /*00b0*/  IMAD R3, R3, UR4, R0 ;  /* 0x0000000403037c24 */ /* 0x002fca000f8e0200 */
[----:B---3--:R-:W-:-:S13]  /*00c0*/  ISETP.GE.OR P0, PT, R3, UR15, P0 ;  /* 0x0000000f03007c0c */ /* 0x008fda0008706670 */
[----:B------:R-:W-:Y:S05]  /*00d0*/  @P0 EXIT ;  /* 0x000000000000094d */ /* 0x000fea0003800000 */
[----:B------:R-:W0:Y:S01]  /*00e0*/  LDCU UR5, c[0x0][0x398] ;  /* 0x00007300ff0577ac */ /* 0x000e220008000800 */
[----:B------:R-:W-:Y:S01]  /*00f0*/  IMAD.MOV.U32 R0, RZ, RZ, RZ ;  /* 0x000000ffff007224 */ /* 0x000fe200078e00ff */
[----:B------:R-:W1:Y:S01]  /*0100*/  LDCU.64 UR10, c[0x0][0x358] ;  /* 0x00006b00ff0a77ac */ /* 0x000e620008000a00 */
[----:B0-----:R-:W-:-:S09]  /*0110*/  UISETP.GE.AND UP0, UPT, UR5, 0x1, UPT ;  /* 0x000000010500788c */ /* 0x001fd2000bf06270 */
[----:B-1----:R-:W-:Y:S05]  /*0120*/  BRA.U !UP0, `(.L_x_12) ;  /* 0x0000000d084c7547 */ /* 0x002fea000b800000 */
[----:B------:R-:W-:Y:S01]  /*0130*/  ULEA.HI UR4, UR5, UR5, URZ, 0x1 ;  /* 0x0000000505047291 */ /* 0x000fe2000f8f08ff */
[----:B------:R-:W-:Y:S01]  /*0140*/  IMAD.MOV.U32 R0, RZ, RZ, RZ ;  /* 0x000000ffff007224 */ /* 0x000fe200078e00ff */
[----:B------:R-:W-:Y:S02]  /*0150*/  ULOP3.LUT UR7, UR5, 0x7, URZ, 0xc0, !UPT ;  /* 0x0000000705077892 */ /* 0x000fe4000f8ec0ff */
[----:B------:R-:W-:Y:S02]  /*0160*/  USHF.R.S32.HI UR4, URZ, 0x1, UR4 ;  /* 0x00000001ff047899 */ /* 0x000fe40008011404 */
[----:B------:R-:W-:Y:S02]  /*0170*/  ULOP3.LUT UR8, UR5, 0x3, URZ, 0xc0, !UPT ;  /* 0x0000000305087892 */ /* 0x000fe4000f8ec0ff */
[----:B------:R-:W-:Y:S02]  /*0180*/  ULOP3.LUT UR5, UR5, 0x7ffffff8, URZ, 0xc0, !UPT ;  /* 0x7ffffff805057892 */ /* 0x000fe4000f8ec0ff */
[----:B------:R-:W-:-:S02]  /*0190*/  VIADD R4, R3, -UR4 ;  /* 0x8000000403047c36 */ /* 0x000fc40008000000 */
[----:B------:R-:W-:Y:S01]  /*01a0*/  VIADD R6, R2, -UR4 ;  /* 0x8000000402067c36 */ /* 0x000fe20008000000 */
[----:B------:R-:W-:Y:S02]  /*01b0*/  UMOV UR4, URZ ;  /* 0x000000ff00047c82 */ /* 0x000fe40008000000 */
[----:B------:R-:W-:-:S07]  /*01c0*/  SHF.R.S32.HI R5, RZ, 0x1f, R4 ;  /* 0x0000001fff057819 */ /* 0x000fce0000011404 */
.L_x_19:
[----:B------:R-:W0:Y:S01]  /*01d0*/  LDCU.64 UR14, c[0x0][0x398] ;  /* 0x00007300ff0e77ac */ /* 0x000e220008000a00 */
[----:B------:R-:W-:Y:S02]  /*01e0*/  VIADD R7, R6, UR4 ;  /* 0x0000000406077c36 */ /* 0x000fe40008000000 */
[----:B------:R-:W-:Y:S01]  /*01f0*/  IMAD.MOV.U32 R17, RZ, RZ, RZ ;  /* 0x000000ffff117224 */ /* 0x000fe200078e00ff */
[----:B------:R-:W1:Y:S01]  /*0200*/  LDCU UR6, c[0x0][0x3a0] ;  /* 0x00007400ff0677ac */ /* 0x000e620008000800 */
[----:B0-----:R-:W-:Y:S02]  /*0210*/  UISETP.GE.U32.AND UP1, UPT, UR14, 0x8, UPT ;  /* 0x000000080e00788c */ /* 0x001fe4000bf26070 */
[----:B------:R-:W-:Y:S01]  /*0220*/  UIMAD UR9, UR4, UR14, URZ ;  /* 0x0000000e040972a4 */ /* 0x000fe2000f8e02ff */
[----:B-1----:R-:W-:Y:S01]  /*0230*/  ISETP.GE.AND P0, PT, R7, UR6, PT ;  /* 0x0000000607007c0c */ /* 0x002fe2000bf06270 */
[----:B------:R-:W-:-:S03]  /*0240*/  UIADD3 UR4, UPT, UPT, UR4, 0x1, URZ ;  /* 0x0000000104047890 */ /* 0x000fc6000fffe0ff */
[C---:B------:R-:W-:Y:S01]  /*0250*/  ISETP.GT.AND P0, PT, R7.reuse, -0x1, !P0 ;  /* 0xffffffff0700780c */ /* 0x040fe20004704270 */
[----:B------:R-:W-:Y:S01]  /*0260*/  IMAD R7, R7, UR15, RZ ;  /* 0x0000000f07077c24 */ /* 0x000fe2000f8e02ff */
[----:B------:R-:W-:Y:S01]  /*0270*/  UISETP.NE.AND UP0, UPT, UR4, UR14, UPT ;  /* 0x0000000e0400728c */ /* 0x000fe2000bf05270 */
[----:B------:R-:W-:Y:S10]  /*0280*/  BRA.U !UP1, `(.L_x_13) ;  /* 0x0000000509447547 */ /* 0x000ff4000b800000 */
[----:B------:R-:W0:Y:S01]  /*0290*/  LDC.64 R8, c[0x0][0x390] ;  /* 0x0000e400ff087b82 */ /* 0x000e220000000a00 */
[----:B------:R-:W-:Y:S01]  /*02a0*/  SHF.R.S32.HI R18, RZ, 0x1f, R7 ;  /* 0x0000001fff127819 */ /* 0x000fe20000011407 */
[----:B------:R-:W-:Y:S01]  /*02b0*/  IMAD.MOV.U32 R19, RZ, RZ, RZ ;  /* 0x000000ffff137224 */ /* 0x000fe200078e00ff */
[----:B------:R-:W1:Y:S01]  /*02c0*/  LDCU UR6, c[0x0][0x39c] ;  /* 0x00007380ff0677ac */ /* 0x000e620008000800 */
[----:B------:R-:W2:Y:S05]  /*02d0*/  LDCU.64 UR12, c[0x0][0x380] ;  /* 0x00007000ff0c77ac */ /* 0x000eaa0008000a00 */
.L_x_14:
[--C-:B------:R-:W-:Y:S01]  /*02e0*/  IMAD.IADD R20, R4, 0x1, R19.reuse ;  /* 0x0000000104147824 */ /* 0x100fe200078e0213 */
[----:B-1----:R-:W-:Y:S01]  /*02f0*/  UMOV UR15, UR6 ;  /* 0x00000006000f7c82 */ /* 0x002fe20008000000 */
[----:B------:R-:W-:Y:S02]  /*0300*/  SHF.R.S32.HI R14, RZ, 0x1f, R19 ;  /* 0x0000001fff0e7819 */ /* 0x000fe40000011413 */
[C---:B------:R-:W-:Y:S01]  /*0310*/  VIADD R16, R20.reuse, 0x1 ;  /* 0x0000000114107836 */ /* 0x040fe20000000000 */
[C---:B------:R-:W-:Y:S02]  /*0320*/  ISETP.GE.AND P3, PT, R20.reuse, UR15, PT ;  /* 0x0000000f14007c0c */ /* 0x040fe4000bf66270 */
[----:B------:R-:W-:Y:S02]  /*0330*/  IADD3 R15, P2, PT, R19, UR9, RZ ;  /* 0x00000009130f7c10 */ /* 0x000fe4000ff5e0ff */
[----:B------:R-:W-:Y:S02]  /*0340*/  ISETP.GT.AND P3, PT, R20, -0x1, !P3 ;  /* 0xffffffff1400780c */ /* 0x000fe40005f64270 */
[----:B------:R-:W-:Y:S01]  /*0350*/  ISETP.GE.AND P1, PT, R16, UR15, PT ;  /* 0x0000000f10007c0c */ /* 0x000fe2000bf26270 */
[----:B------:R-:W-:Y:S01]  /*0360*/  IMAD.X R24, RZ, RZ, R14, P2 ;  /* 0x000000ffff187224 */ /* 0x000fe200010e060e */
[----:B------:R-:W-:-:S02]  /*0370*/  PLOP3.LUT P3, PT, P0, P3, PT, 0x80, 0x8 ;  /* 0x000000000008781c */ /* 0x000fc40000767070 */
[----:B------:R-:W-:Y:S02]  /*0380*/  ISETP.GT.AND P1, PT, R16, -0x1, !P1 ;  /* 0xffffffff1000780c */ /* 0x000fe40004f24270 */
[----:B------:R-:W-:Y:S02]  /*0390*/  IADD3 R17, P4, P5, R7, R4, R19 ;  /* 0x0000000407117210 */ /* 0x000fe40007d9e013 */
[----:B------:R-:W-:Y:S02]  /*03a0*/  PLOP3.LUT P1, PT, P0, P1, PT, 0x80, 0x8 ;  /* 0x000000000008781c */ /* 0x000fe40000723070 */
[----:B------:R-:W-:Y:S02]  /*03b0*/  IADD3.X R22, PT, PT, R18, R5, R14, P4, P5 ;  /* 0x0000000512167210 */ /* 0x000fe400027ea40e */
[----:B0-----:R-:W-:Y:S02]  /*03c0*/  LEA R14, P2, R15, R8, 0x2 ;  /* 0x000000080f0e7211 */ /* 0x001fe400078410ff */
[----:B--2---:R-:W-:Y:S01]  /*03d0*/  LEA R16, P4, R17, UR12, 0x2 ;  /* 0x0000000c11107c11 */ /* 0x004fe2000f8810ff */
[----:B------:R-:W0:Y:S01]  /*03e0*/  @P3 LDC.64 R12, c[0x0][0x390] ;  /* 0x0000e400ff0c3b82 */ /* 0x000e220000000a00 */
[----:B------:R-:W-:Y:S01]  /*03f0*/  @P3 VIADD R21, R19, UR9 ;  /* 0x0000000913153c36 */ /* 0x000fe20008000000 */
[----:B------:R-:W-:-:S02]  /*0400*/  LEA.HI.X R15, R15, R9, R24, 0x2, P2 ;  /* 0x000000090f0f7211 */ /* 0x000fc400010f1418 */
[----:B------:R-:W-:-:S04]  /*0410*/  LEA.HI.X R17, R17, UR13, R22, 0x2, P4 ;  /* 0x0000000d11117c11 */ /* 0x000fc8000a0f1416 */
[----:B------:R-:W1:Y:S01]  /*0420*/  @P3 LDC.64 R10, c[0x0][0x380] ;  /* 0x0000e000ff0a3b82 */ /* 0x000e620000000a00 */
[----:B------:R-:W2:Y:S01]  /*0430*/  @P1 LDG.E R22, desc[UR10][R16.64+0x4] ;  /* 0x0000040a10161981 */ /* 0x000ea2000c1e1900 */
[----:B0-----:R-:W-:-:S04]  /*0440*/  @P3 IMAD.WIDE.U32 R12, R21, 0x4, R12 ;  /* 0x00000004150c3825 */ /* 0x001fc800078e000c */
[----:B------:R-:W-:Y:S02]  /*0450*/  @P3 IMAD.IADD R21, R7, 0x1, R20 ;  /* 0x0000000107153824 */ /* 0x000fe400078e0214 */
[----:B------:R-:W3:Y:S02]  /*0460*/  @P3 LDG.E R13, desc[UR10][R12.64] ;  /* 0x0000000a0c0d3981 */ /* 0x000ee4000c1e1900 */
[----:B-1----:R-:W-:Y:S02]  /*0470*/  @P3 IMAD.WIDE R10, R21, 0x4, R10 ;  /* 0x00000004150a3825 */ /* 0x002fe400078e020a */
[----:B------:R-:W2:Y:S04]  /*0480*/  @P1 LDG.E R21, desc[UR10][R14.64+0x4] ;  /* 0x0000040a0e151981 */ /* 0x000ea8000c1e1900 */
[----:B------:R0:W3:Y:S01]  /*0490*/  @P3 LDG.E R10, desc[UR10][R10.64] ;  /* 0x0000000a0a0a3981 */ /* 0x0000e2000c1e1900 */
[----:B------:R-:W-:-:S02]  /*04a0*/  VIADD R23, R20, 0x2 ;  /* 0x0000000214177836 */ /* 0x000fc40000000000 */
[----:B------:R-:W-:-:S03]  /*04b0*/  VIADD R24, R20, 0x3 ;  /* 0x0000000314187836 */ /* 0x000fc60000000000 */
[C---:B------:R-:W-:Y:S01]  /*04c0*/  ISETP.GE.AND P2, PT, R23.reuse, UR15, PT ;  /* 0x0000000f17007c0c */ /* 0x040fe2000bf46270 */
[----:B------:R-:W-:Y:S01]  /*04d0*/  VIADD R25, R20, 0x4 ;  /* 0x0000000414197836 */ /* 0x000fe20000000000 */
[----:B------:R-:W-:Y:S02]  /*04e0*/  ISETP.GE.AND P6, PT, R24, UR15, PT ;  /* 0x0000000f18007c0c */ /* 0x000fe4000bfc6270 */
[----:B------:R-:W-:Y:S01]  /*04f0*/  ISETP.GT.AND P2, PT, R23, -0x1, !P2 ;  /* 0xffffffff1700780c */ /* 0x000fe20005744270 */
[----:B0-----:R-:W-:Y:S01]  /*0500*/  VIADD R11, R20, 0x5 ;  /* 0x00000005140b7836 */ /* 0x001fe20000000000 */
[C---:B------:R-:W-:Y:S02]  /*0510*/  ISETP.GE.AND P5, PT, R25.reuse, UR15, PT ;  /* 0x0000000f19007c0c */ /* 0x040fe4000bfa6270 */
[----:B------:R-:W-:Y:S02]  /*0520*/  ISETP.GT.AND P6, PT, R24, -0x1, !P6 ;  /* 0xffffffff1800780c */ /* 0x000fe400077c4270 */
[----:B------:R-:W-:Y:S01]  /*0530*/  PLOP3.LUT P2, PT, P0, P2, PT, 0x80, 0x8 ;  /* 0x000000000008781c */ /* 0x000fe20000745070 */
[----:B------:R-:W-:Y:S01]  /*0540*/  VIADD R12, R20, 0x6 ;  /* 0x00000006140c7836 */ /* 0x000fe20000000000 */
[----:B------:R-:W-:-:S02]  /*0550*/  ISETP.GT.AND P5, PT, R25, -0x1, !P5 ;  /* 0xffffffff1900780c */ /* 0x000fc40006fa4270 */
[C---:B------:R-:W-:Y:S01]  /*0560*/  ISETP.GE.AND P4, PT, R11.reuse, UR15, PT ;  /* 0x0000000f0b007c0c */ /* 0x040fe2000bf86270 */
[----:B------:R-:W-:Y:S01]  /*0570*/  VIADD R20, R20, 0x7 ;  /* 0x0000000714147836 */ /* 0x000fe20000000000 */
[----:B------:R-:W-:Y:S02]  /*0580*/  PLOP3.LUT P5, PT, P0, P5, PT, 0x80, 0x8 ;  /* 0x000000000008781c */ /* 0x000fe400007ab070 */
[----:B------:R-:W-:-:S04]  /*0590*/  ISETP.GT.AND P4, PT, R11, -0x1, !P4 ;  /* 0xffffffff0b00780c */ /* 0x000fc80006784270 */
[----:B------:R-:W-:Y:S01]  /*05a0*/  PLOP3.LUT P4, PT, P0, P4, PT, 0x80, 0x8 ;  /* 0x000000000008781c */ /* 0x000fe20000789070 */
[----:B------:R-:W4:-:S12]  /*05b0*/  @P2 LDG.E R11, desc[UR10][R14.64+0x8] ;  /* 0x0000080a0e0b2981 */ /* 0x000f18000c1e1900 */
[----:B------:R-:W5:Y:S01]  /*05c0*/  @P4 LDG.E R23, desc[UR10][R14.64+0x14] ;  /* 0x0000140a0e174981 */ /* 0x000f62000c1e1900 */
[----:B---3--:R-:W-:Y:S01]  /*05d0*/  @P3 FFMA R0, R13, R10, R0 ;  /* 0x0000000a0d003223 */ /* 0x008fe20000000000 */
[----:B------:R-:W-:Y:S02]  /*05e0*/  PLOP3.LUT P3, PT, P0, P6, PT, 0x80, 0x8 ;  /* 0x000000000008781c */ /* 0x000fe4000076d070 */
[----:B------:R-:W4:Y:S01]  /*05f0*/  @P2 LDG.E R10, desc[UR10][R16.64+0x8] ;  /* 0x0000080a100a2981 */ /* 0x000f22000c1e1900 */
[----:B------:R-:W-:Y:S01]  /*0600*/  ISETP.GE.AND P6, PT, R12, UR15, PT ;  /* 0x0000000f0c007c0c */ /* 0x000fe2000bfc6270 */
[----:B--2---:R-:W-:Y:S01]  /*0610*/  @P1 FFMA R0, R21, R22, R0 ;  /* 0x0000001615001223 */ /* 0x004fe20000000000 */
[----:B------:R-:W-:Y:S01]  /*0620*/  ISETP.GE.AND P1, PT, R20, UR15, PT ;  /* 0x0000000f14007c0c */ /* 0x000fe2000bf26270 */
[----:B------:R-:W2:Y:S01]  /*0630*/  @P5 LDG.E R21, desc[UR10][R14.64+0x10] ;  /* 0x0000100a0e155981 */ /* 0x000ea2000c1e1900 */
[----:B------:R-:W-:Y:S02]  /*0640*/  ISETP.GT.AND P6, PT, R12, -0x1, !P6 ;  /* 0xffffffff0c00780c */ /* 0x000fe400077c4270 */
[----:B------:R-:W-:Y:S01]  /*0650*/  ISETP.GT.AND P1, PT, R20, -0x1, !P1 ;  /* 0xffffffff1400780c */ /* 0x000fe20004f24270 */
[----:B------:R-:W5:Y:S01]  /*0660*/  @P4 LDG.E R22, desc[UR10][R16.64+0x14] ;  /* 0x0000140a10164981 */ /* 0x000f62000c1e1900 */
[----:B------:R-:W-:-:S03]  /*0670*/  PLOP3.LUT P6, PT, P0, P6, PT, 0x80, 0x8 ;  /* 0x000000000008781c */ /* 0x000fc600007cd070 */
[----:B------:R-:W3:Y:S01]  /*0680*/  @P3 LDG.E R13, desc[UR10][R14.64+0xc] ;  /* 0x00000c0a0e0d3981 */ /* 0x000ee2000c1e1900 */
[----:B------:R-:W-:-:S03]  /*0690*/  PLOP3.LUT P1, PT, P0, P1, PT, 0x80, 0x8 ;  /* 0x000000000008781c */ /* 0x000fc60000723070 */
[----:B------:R-:W3:Y:S04]  /*06a0*/  @P3 LDG.E R12, desc[UR10][R16.64+0xc] ;  /* 0x00000c0a100c3981 */ /* 0x000ee8000c1e1900 */
[----:B------:R-:W2:Y:S04]  /*06b0*/  @P5 LDG.E R20, desc[UR10][R16.64+0x10] ;  /* 0x0000100a10145981 */ /* 0x000ea8000c1e1900 */
[----:B------:R-:W5:Y:S04]  /*06c0*/  @P6 LDG.E R25, desc[UR10][R14.64+0x18] ;  /* 0x0000180a0e196981 */ /* 0x000f68000c1e1900 */
[----:B------:R-:W5:Y:S04]  /*06d0*/  @P6 LDG.E R24, desc[UR10][R16.64+0x18] ;  /* 0x0000180a10186981 */ /* 0x000f68000c1e1900 */
[----:B------:R-:W5:Y:S04]  /*06e0*/  @P1 LDG.E R27, desc[UR10][R14.64+0x1c] ;  /* 0x00001c0a0e1b1981 */ /* 0x000f68000c1e1900 */
[----:B------:R-:W5:Y:S01]  /*06f0*/  @P1 LDG.E R26, desc[UR10][R16.64+0x1c] ;  /* 0x00001c0a101a1981 */ /* 0x000f62000c1e1900 */
[----:B------:R-:W-:-:S02]  /*0700*/  VIADD R19, R19, 0x8 ;  /* 0x0000000813137836 */ /* 0x000fc40000000000 */
[----:B----4-:R-:W-:-:S03]  /*0710*/  @P2 FFMA R0, R11, R10, R0 ;  /* 0x0000000a0b002223 */ /* 0x010fc60000000000 */
[----:B------:R-:W-:Y:S01]  /*0720*/  ISETP.NE.AND P2, PT, R19, UR5, PT ;  /* 0x0000000513007c0c */ /* 0x000fe2000bf45270 */
[----:B---3--:R-:W-:-:S04]  /*0730*/  @P3 FFMA R0, R13, R12, R0 ;  /* 0x0000000c0d003223 */ /* 0x008fc80000000000 */
[----:B--2---:R-:W-:-:S04]  /*0740*/  @P5 FFMA R0, R21, R20, R0 ;  /* 0x0000001415005223 */ /* 0x004fc80000000000 */
[----:B-----5:R-:W-:-:S04]  /*0750*/  @P4 FFMA R0, R23, R22, R0 ;  /* 0x0000001617004223 */ /* 0x020fc80000000000 */
[----:B------:R-:W-:-:S04]  /*0760*/  @P6 FFMA R0, R25, R24, R0 ;  /* 0x0000001819006223 */ /* 0x000fc80000000000 */
[----:B------:R-:W-:Y:S01]  /*0770*/  @P1 FFMA R0, R27, R26, R0 ;  /* 0x0000001a1b001223 */ /* 0x000fe20000000000 */
[----:B------:R-:W-:Y:S06]  /*0780*/  @P2 BRA `(.L_x_14) ;  /* 0xfffffff800d42947 */ /* 0x000fec000383ffff */
[----:B------:R-:W-:-:S07]  /*0790*/  IMAD.U32 R17, RZ, RZ, UR5 ;  /* 0x00000005ff117e24 */ /* 0x000fce000f8e00ff */
.L_x_13:
[----:B------:R-:W-:-:S09]  /*07a0*/  UISETP.NE.AND UP1, UPT, UR7, URZ, UPT ;  /* 0x000000ff0700728c */ /* 0x000fd2000bf25270 */
[----:B------:R-:W-:Y:S05]  /*07b0*/  BRA.U !UP1, `(.L_x_15) ;  /* 0x0000000509a47547 */ /* 0x000fea000b800000 */
[----:B------:R-:W-:Y:S02]  /*07c0*/  UIADD3 UR6, UPT, UPT, UR7, -0x1, URZ ;  /* 0xffffffff07067890 */ /* 0x000fe4000fffe0ff */
[----:B------:R-:W-:Y:S02]  /*07d0*/  UISETP.NE.AND UP2, UPT, UR8, URZ, UPT ;  /* 0x000000ff0800728c */ /* 0x000fe4000bf45270 */
[----:B------:R-:W-:-:S09]  /*07e0*/  UISETP.GE.U32.AND UP1, UPT, UR6, 0x3, UPT ;  /* 0x000000030600788c */ /* 0x000fd2000bf26070 */
[----:B------:R-:W-:Y:S05]  /*07f0*/  BRA.U !UP1, `(.L_x_16) ;  /* 0x0000000109b87547 */ /* 0x000fea000b800000 */
[----:B------:R-:W-:Y:S01]  /*0800*/  IMAD.IADD R14, R4, 0x1, R17 ;  /* 0x00000001040e7824 */ /* 0x000fe200078e0211 */
[----:B------:R-:W0:Y:S01]  /*0810*/  LDC.64 R8, c[0x0][0x390] ;  /* 0x0000e400ff087b82 */ /* 0x000e220000000a00 */
[----:B------:R-:W1:Y:S01]  /*0820*/  LDCU.64 UR12, c[0x0][0x380] ;  /* 0x00007000ff0c77ac */ /* 0x000e620008000a00 */
[----:B------:R-:W-:Y:S01]  /*0830*/  SHF.R.S32.HI R16, RZ, 0x1f, R7 ;  /* 0x0000001fff107819 */ /* 0x000fe20000011407 */
[C---:B------:R-:W-:Y:S01]  /*0840*/  VIADD R15, R14.reuse, 0x1 ;  /* 0x000000010e0f7836 */ /* 0x040fe20000000000 */
[C---:B------:R-:W-:Y:S01]  /*0850*/  ISETP.GE.AND P1, PT, R14.reuse, UR15, PT ;  /* 0x0000000f0e007c0c */ /* 0x040fe2000bf26270 */
[C---:B------:R-:W-:Y:S02]  /*0860*/  VIADD R18, R14.reuse, 0x2 ;  /* 0x000000020e127836 */ /* 0x040fe40000000000 */
[C---:B------:R-:W-:Y:S01]  /*0870*/  VIADD R20, R14.reuse, 0x3 ;  /* 0x000000030e147836 */ /* 0x040fe20000000000 */
[----:B------:R-:W-:Y:S02]  /*0880*/  ISETP.GT.AND P1, PT, R14, -0x1, !P1 ;  /* 0xffffffff0e00780c */ /* 0x000fe40004f24270 */
[----:B------:R-:W-:-:S02]  /*0890*/  ISETP.GE.AND P4, PT, R15, UR15, PT ;  /* 0x0000000f0f007c0c */ /* 0x000fc4000bf86270 */
[----:B------:R-:W-:Y:S02]  /*08a0*/  PLOP3.LUT P1, PT, P0, P1, PT, 0x80, 0x8 ;  /* 0x000000000008781c */ /* 0x000fe40000723070 */
[----:B------:R-:W-:Y:S02]  /*08b0*/  ISETP.GT.AND P4, PT, R15, -0x1, !P4 ;  /* 0xffffffff0f00780c */ /* 0x000fe40006784270 */
[C---:B------:R-:W-:Y:S02]  /*08c0*/  ISETP.GE.AND P3, PT, R18.reuse, UR15, PT ;  /* 0x0000000f12007c0c */ /* 0x040fe4000bf66270 */
[----:B------:R-:W-:Y:S02]  /*08d0*/  IADD3 R15, P5, P6, R7, R4, R17 ;  /* 0x00000004070f7210 */ /* 0x000fe40007ebe011 */
[----:B------:R-:W-:Y:S02]  /*08e0*/  ISETP.GT.AND P3, PT, R18, -0x1, !P3 ;  /* 0xffffffff1200780c */ /* 0x000fe40005f64270 */
[----:B------:R-:W-:-:S02]  /*08f0*/  IADD3.X R16, PT, PT, R16, R5, RZ, P5, P6 ;  /* 0x0000000510107210 */ /* 0x000fc40002fec4ff */
[C---:B------:R-:W-:Y:S01]  /*0900*/  ISETP.GE.AND P2, PT, R20.reuse, UR15, PT ;  /* 0x0000000f14007c0c */ /* 0x040fe2000bf46270 */
[----:B------:R-:W2:Y:S01]  /*0910*/  @P1 LDC.64 R12, c[0x0][0x390] ;  /* 0x0000e400ff0c1b82 */ /* 0x000ea20000000a00 */
[C---:B------:R-:W-:Y:S01]  /*0920*/  @P1 VIADD R19, R17.reuse, UR9 ;  /* 0x0000000911131c36 */ /* 0x040fe20008000000 */
[----:B------:R-:W-:Y:S02]  /*0930*/  IADD3 R18, P5, PT, R17, UR9, RZ ;  /* 0x0000000911127c10 */ /* 0x000fe4000ffbe0ff */
[----:B------:R-:W-:Y:S02]  /*0940*/  PLOP3.LUT P4, PT, P0, P4, PT, 0x80, 0x8 ;  /* 0x000000000008781c */ /* 0x000fe40000789070 */
[----:B------:R-:W-:Y:S01]  /*0950*/  ISETP.GT.AND P2, PT, R20, -0x1, !P2 ;  /* 0xffffffff1400780c */ /* 0x000fe20005744270 */
[----:B------:R-:W-:Y:S01]  /*0960*/  IMAD.X R20, RZ, RZ, RZ, P5 ;  /* 0x000000ffff147224 */ /* 0x000fe200028e06ff */
[----:B------:R-:W3:Y:S01]  /*0970*/  @P1 LDC.64 R10, c[0x0][0x380] ;  /* 0x0000e000ff0a1b82 */ /* 0x000ee20000000a00 */
[----:B0-----:R-:W-:-:S02]  /*0980*/  LEA R8, P5, R18, R8, 0x2 ;  /* 0x0000000812087211 */ /* 0x001fc400078a10ff */
[----:B------:R-:W-:Y:S02]  /*0990*/  PLOP3.LUT P3, PT, P0, P3, PT, 0x80, 0x8 ;  /* 0x000000000008781c */ /* 0x000fe40000767070 */
[----:B------:R-:W-:Y:S02]  /*09a0*/  LEA.HI.X R9, R18, R9, R20, 0x2, P5 ;  /* 0x0000000912097211 */ /* 0x000fe400028f1414 */
[----:B------:R-:W-:Y:S01]  /*09b0*/  PLOP3.LUT P2, PT, P0, P2, PT, 0x80, 0x8 ;  /* 0x000000000008781c */ /* 0x000fe20000745070 */
[----:B--2---:R-:W-:-:S08]  /*09c0*/  @P1 IMAD.WIDE.U32 R12, R19, 0x4, R12 ;  /* 0x00000004130c1825 */ /* 0x004fd000078e000c */
[----:B------:R-:W2:Y:S01]  /*09d0*/  @P3 LDG.E R21, desc[UR10][R8.64+0x8] ;  /* 0x0000080a08153981 */ /* 0x000ea2000c1e1900 */
[----:B------:R-:W-:Y:S01]  /*09e0*/  @P1 IMAD.IADD R19, R7, 0x1, R14 ;  /* 0x0000000107131824 */ /* 0x000fe200078e020e */
[----:B-1----:R-:W-:Y:S02]  /*09f0*/  LEA R14, P6, R15, UR12, 0x2 ;  /* 0x0000000c0f0e7c11 */ /* 0x002fe4000f8c10ff */
[----:B------:R-:W4:Y:S01]  /*0a00*/  @P1 LDG.E R13, desc[UR10][R12.64] ;  /* 0x0000000a0c0d1981 */ /* 0x000f22000c1e1900 */
[----:B---3--:R-:W-:Y:S01]  /*0a10*/  @P1 IMAD.WIDE R10, R19, 0x4, R10 ;  /* 0x00000004130a1825 */ /* 0x008fe200078e020a */
[----:B------:R-:W-:Y:S02]  /*0a20*/  LEA.HI.X R15, R15, UR13, R16, 0x2, P6 ;  /* 0x0000000d0f0f7c11 */ /* 0x000fe4000b0f1410 */
[----:B------:R-:W3:Y:S04]  /*0a30*/  @P4 LDG.E R19, desc[UR10][R8.64+0x4] ;  /* 0x0000040a08134981 */ /* 0x000ee8000c1e1900 */
[----:B------:R-:W4:Y:S04]  /*0a40*/  @P1 LDG.E R10, desc[UR10][R10.64] ;  /* 0x0000000a0a0a1981 */ /* 0x000f28000c1e1900 */
[----:B------:R-:W3:Y:S04]  /*0a50*/  @P4 LDG.E R16, desc[UR10][R14.64+0x4] ;  /* 0x0000040a0e104981 */ /* 0x000ee8000c1e1900 */
[----:B------:R-:W2:Y:S04]  /*0a60*/  @P3 LDG.E R18, desc[UR10][R14.64+0x8] ;  /* 0x0000080a0e123981 */ /* 0x000ea8000c1e1900 */
[----:B------:R-:W5:Y:S04]  /*0a70*/  @P2 LDG.E R20, desc[UR10][R14.64+0xc] ;  /* 0x00000c0a0e142981 */ /* 0x000f68000c1e1900 */
[----:B------:R-:W5:Y:S01]  /*0a80*/  @P2 LDG.E R23, desc[UR10][R8.64+0xc] ;  /* 0x00000c0a08172981 */ /* 0x000f62000c1e1900 */
[----:B------:R-:W-:-:S02]  /*0a90*/  VIADD R17, R17, 0x4 ;  /* 0x0000000411117836 */ /* 0x000fc40000000000 */
[----:B----4-:R-:W-:-:S04]  /*0aa0*/  @P1 FFMA R0, R13, R10, R0 ;  /* 0x0000000a0d001223 */ /* 0x010fc80000000000 */
[----:B---3--:R-:W-:-:S04]  /*0ab0*/  @P4 FFMA R0, R19, R16, R0 ;  /* 0x0000001013004223 */ /* 0x008fc80000000000 */
[----:B--2---:R-:W-:-:S04]  /*0ac0*/  @P3 FFMA R0, R21, R18, R0 ;  /* 0x0000001215003223 */ /* 0x004fc80000000000 */
[----:B-----5:R-:W-:-:S07]  /*0ad0*/  @P2 FFMA R0, R23, R20, R0 ;  /* 0x0000001417002223 */ /* 0x020fce0000000000 */
.L_x_16:
[----:B------:R-:W-:Y:S05]  /*0ae0*/  BRA.U !UP2, `(.L_x_15) ;  /* 0x000000010ad87547 */ /* 0x000fea000b800000 */
[----:B------:R-:W0:Y:S01]  /*0af0*/  LDCU UR6, c[0x0][0x398] ;  /* 0x00007300ff0677ac */ /* 0x000e220008000800 */
[----:B------:R-:W-:Y:S02]  /*0b00*/  UISETP.NE.AND UP1, UPT, UR8, 0x1, UPT ;  /* 0x000000010800788c */ /* 0x000fe4000bf25270 */
[----:B0-----:R-:W-:-:S07]  /*0b10*/  ULOP3.LUT UP2, URZ, UR6, 0x1, URZ, 0xc0, !UPT ;  /* 0x0000000106ff7892 */ /* 0x001fce000f84c0ff */
[----:B------:R-:W-:Y:S05]  /*0b20*/  BRA.U !UP1, `(.L_x_17) ;  /* 0x0000000109847547 */ /* 0x000fea000b800000 */
[----:B------:R-:W-:-:S04]  /*0b30*/  IMAD.IADD R22, R4, 0x1, R17 ;  /* 0x0000000104167824 */ /* 0x000fc800078e0211 */
[C---:B------:R-:W-:Y:S01]  /*0b40*/  VIADD R8, R22.reuse, 0x1 ;  /* 0x0000000116087836 */ /* 0x040fe20000000000 */
[----:B------:R-:W-:-:S04]  /*0b50*/  ISETP.GE.AND P2, PT, R22, UR15, PT ;  /* 0x0000000f16007c0c */ /* 0x000fc8000bf46270 */
[----:B------:R-:W-:Y:S02]  /*0b60*/  ISETP.GE.AND P1, PT, R8, UR15, PT ;  /* 0x0000000f08007c0c */ /* 0x000fe4000bf26270 */
[----:B------:R-:W-:Y:S02]  /*0b70*/  ISETP.GT.AND P2, PT, R22, -0x1, !P2 ;  /* 0xffffffff1600780c */ /* 0x000fe40005744270 */
[----:B------:R-:W-:Y:S02]  /*0b80*/  ISETP.GT.AND P1, PT, R8, -0x1, !P1 ;  /* 0xffffffff0800780c */ /* 0x000fe40004f24270 */
[----:B------:R-:W-:Y:S02]  /*0b90*/  PLOP3.LUT P2, PT, P0, P2, PT, 0x80, 0x8 ;  /* 0x000000000008781c */ /* 0x000fe40000745070 */
[----:B------:R-:W-:-:S11]  /*0ba0*/  PLOP3.LUT P1, PT, P0, P1, PT, 0x80, 0x8 ;  /* 0x000000000008781c */ /* 0x000fd60000723070 */
[----:B------:R-:W0:Y:S01]  /*0bb0*/  @P2 LDC.64 R12, c[0x0][0x390] ;  /* 0x0000e400ff0c2b82 */ /* 0x000e220000000a00 */
[----:B------:R-:W-:Y:S01]  /*0bc0*/  @P2 VIADD R23, R17, UR9 ;  /* 0x0000000911172c36 */ /* 0x000fe20008000000 */
[----:B------:R-:W-:Y:S01]  /*0bd0*/  @P1 SHF.R.S32.HI R20, RZ, 0x1f, R17 ;  /* 0x0000001fff141819 */ /* 0x000fe20000011411 */
[C---:B------:R-:W-:Y:S01]  /*0be0*/  @P2 IMAD.IADD R21, R7.reuse, 0x1, R22 ;  /* 0x0000000107152824 */ /* 0x040fe200078e0216 */
[----:B------:R-:W-:Y:S02]  /*0bf0*/  @P1 SHF.R.S32.HI R19, RZ, 0x1f, R7 ;  /* 0x0000001fff131819 */ /* 0x000fe40000011407 */
[----:B------:R-:W-:Y:S02]  /*0c00*/  @P1 IADD3 R16, P4, P5, R7, R4, R17 ;  /* 0x0000000407101210 */ /* 0x000fe40007d9e011 */
[----:B------:R-:W1:Y:S01]  /*0c10*/  @P1 LDC.64 R10, c[0x0][0x390] ;  /* 0x0000e400ff0a1b82 */ /* 0x000e620000000a00 */
[----:B------:R-:W-:Y:S02]  /*0c20*/  @P1 IADD3 R18, P3, PT, R17, UR9, RZ ;  /* 0x0000000911121c10 */ /* 0x000fe4000ff7e0ff */
[----:B------:R-:W-:-:S03]  /*0c30*/  @P1 IADD3.X R19, PT, PT, R19, R5, R20, P4, P5 ;  /* 0x0000000513131210 */ /* 0x000fc600027ea414 */
[----:B------:R-:W-:Y:S02]  /*0c40*/  @P1 IMAD.X R20, RZ, RZ, R20, P3 ;  /* 0x000000ffff141224 */ /* 0x000fe400018e0614 */
[----:B------:R-:W2:Y:S08]  /*0c50*/  @P2 LDC.64 R14, c[0x0][0x380] ;  /* 0x0000e000ff0e2b82 */ /* 0x000eb00000000a00 */
[----:B------:R-:W3:Y:S01]  /*0c60*/  @P1 LDC.64 R8, c[0x0][0x380] ;  /* 0x0000e000ff081b82 */ /* 0x000ee20000000a00 */
[----:B0-----:R-:W-:-:S06]  /*0c70*/  @P2 IMAD.WIDE.U32 R12, R23, 0x4, R12 ;  /* 0x00000004170c2825 */ /* 0x001fcc00078e000c */
[----:B------:R-:W4:Y:S01]  /*0c80*/  @P2 LDG.E R13, desc[UR10][R12.64] ;  /* 0x0000000a0c0d2981 */ /* 0x000f22000c1e1900 */
[----:B-1----:R-:W-:-:S04]  /*0c90*/  @P1 LEA R10, P3, R18, R10, 0x2 ;  /* 0x0000000a120a1211 */ /* 0x002fc800078610ff */
[----:B------:R-:W-:Y:S01]  /*0ca0*/  @P1 LEA.HI.X R11, R18, R11, R20, 0x2, P3 ;  /* 0x0000000b120b1211 */ /* 0x000fe200018f1414 */
[----:B--2---:R-:W-:-:S05]  /*0cb0*/  @P2 IMAD.WIDE R14, R21, 0x4, R14 ;  /* 0x00000004150e2825 */ /* 0x004fca00078e020e */
[----:B------:R-:W2:Y:S04]  /*0cc0*/  @P1 LDG.E R11, desc[UR10][R10.64+0x4] ;  /* 0x0000040a0a0b1981 */ /* 0x000ea8000c1e1900 */
[----:B------:R-:W4:Y:S01]  /*0cd0*/  @P2 LDG.E R15, desc[UR10][R14.64] ;  /* 0x0000000a0e0f2981 */ /* 0x000f22000c1e1900 */
[----:B---3--:R-:W-:-:S04]  /*0ce0*/  @P1 LEA R8, P4, R16, R8, 0x2 ;  /* 0x0000000810081211 */ /* 0x008fc800078810ff */
[----:B------:R-:W-:-:S05]  /*0cf0*/  @P1 LEA.HI.X R9, R16, R9, R19, 0x2, P4 ;  /* 0x0000000910091211 */ /* 0x000fca00020f1413 */
[----:B------:R-:W2:Y:S01]  /*0d00*/  @P1 LDG.E R8, desc[UR10][R8.64+0x4] ;  /* 0x0000040a08081981 */ /* 0x000ea2000c1e1900 */
[----:B------:R-:W-:Y:S02]  /*0d10*/  VIADD R17, R17, 0x2 ;  /* 0x0000000211117836 */ /* 0x000fe40000000000 */
[----:B----4-:R-:W-:-:S04]  /*0d20*/  @P2 FFMA R0, R13, R15, R0 ;  /* 0x0000000f0d002223 */ /* 0x010fc80000000000 */
[----:B--2---:R-:W-:-:S07]  /*0d30*/  @P1 FFMA R0, R11, R8, R0 ;  /* 0x000000080b001223 */ /* 0x004fce0000000000 */
.L_x_17:
[----:B------:R-:W-:Y:S05]  /*0d40*/  BRA.U !UP2, `(.L_x_15) ;  /* 0x000000010a407547 */ /* 0x000fea000b800000 */
[----:B------:R-:W-:Y:S01]  /*0d50*/  IMAD.IADD R12, R4, 0x1, R17 ;  /* 0x00000001040c7824 */ /* 0x000fe200078e0211 */
[----:B------:R-:W-:Y:S04]  /*0d60*/  BSSY.RECONVERGENT B0, `(.L_x_15) ;  /* 0x000000e000007945 */ /* 0x000fe80003800200 */
[----:B------:R-:W-:-:S04]  /*0d70*/  ISETP.GE.AND P1, PT, R12, UR15, PT ;  /* 0x0000000f0c007c0c */ /* 0x000fc8000bf26270 */
[----:B------:R-:W-:-:S04]  /*0d80*/  ISETP.GT.AND P1, PT, R12, -0x1, !P1 ;  /* 0xffffffff0c00780c */ /* 0x000fc80004f24270 */
[----:B------:R-:W-:-:S13]  /*0d90*/  PLOP3.LUT P1, PT, P0, P1, PT, 0x80, 0x8 ;  /* 0x000000000008781c */ /* 0x000fda0000723070 */
[----:B------:R-:W-:Y:S05]  /*0da0*/  @!P1 BRA `(.L_x_18) ;  /* 0x0000000000249947 */ /* 0x000fea0003800000 */
[----:B------:R-:W0:Y:S01]  /*0db0*/  LDC.64 R8, c[0x0][0x390] ;  /* 0x0000e400ff087b82 */ /* 0x000e220000000a00 */
[----:B------:R-:W-:Y:S02]  /*0dc0*/  VIADD R17, R17, UR9 ;  /* 0x0000000911117c36 */ /* 0x000fe40008000000 */
[----:B------:R-:W-:-:S05]  /*0dd0*/  IMAD.IADD R7, R7, 0x1, R12 ;  /* 0x0000000107077824 */ /* 0x000fca00078e020c */
[----:B------:R-:W1:Y:S01]  /*0de0*/  LDC.64 R10, c[0x0][0x380] ;  /* 0x0000e000ff0a7b82 */ /* 0x000e620000000a00 */
[----:B0-----:R-:W-:-:S06]  /*0df0*/  IMAD.WIDE.U32 R8, R17, 0x4, R8 ;  /* 0x0000000411087825 */ /* 0x001fcc00078e0008 */
[----:B------:R-:W2:Y:S01]  /*0e00*/  LDG.E R9, desc[UR10][R8.64] ;  /* 0x0000000a08097981 */ /* 0x000ea2000c1e1900 */
[----:B-1----:R-:W-:-:S06]  /*0e10*/  IMAD.WIDE R10, R7, 0x4, R10 ;  /* 0x00000004070a7825 */ /* 0x002fcc00078e020a */
[----:B------:R-:W2:Y:S02]  /*0e20*/  LDG.E R10, desc[UR10][R10.64] ;  /* 0x0000000a0a0a7981 */ /* 0x000ea4000c1e1900 */
[----:B--2---:R-:W-:-:S07]  /*0e30*/  FFMA R0, R9, R10, R0 ;  /* 0x0000000a09007223 */ /* 0x004fce0000000000 */
.L_x_18:
[----:B------:R-:W-:Y:S05]  /*0e40*/  BSYNC.RECONVERGENT B0 ;  /* 0x0000000000007941 */ /* 0x000fea0003800200 */
.L_x_15:
[----:B------:R-:W-:Y:S05]  /*0e50*/  BRA.U UP0, `(.L_x_19) ;  /* 0xfffffff100dc7547 */ /* 0x000fea000b83ffff */
.L_x_12:
[----:B------:R-:W0:Y:S01]  /*0e60*/  LDC.64 R4, c[0x0][0x388] ;  /* 0x0000e200ff047b82 */ /* 0x000e220000000a00 */
[----:B------:R-:W-:-:S04]  /*0e70*/  IMAD R3, R2, UR15, R3 ;  /* 0x0000000f02037c24 */ /* 0x000fc8000f8e0203 */
[----:B0-----:R-:W-:-:S05]  /*0e80*/  IMAD.WIDE R2, R3, 0x4, R4 ;  /* 0x0000000403027825 */ /* 0x001fca00078e0204 */
[----:B------:R-:W-:Y:S01]  /*0e90*/  STG.E desc[UR10][R2.64], R0 ;  /* 0x0000000002007986 */ /* 0x000fe2000c10190a */
[----:B------:R-:W-:Y:S05]  /*0ea0*/  EXIT ;  /* 0x000000000000794d */ /* 0x000fea0003800000 */
.L_x_20:
        /* <DEDUP_REMOVED lines=13> */
.L_x_23:


//--------------------- .nv.global.init           --------------------------
	.section	.nv.global.init,"aw",@progbits
.nv.global.init:
	.type		$str,@object
	.size		$str,($str$1 - $str)
$str:
        /*0000*/ 	.byte	0x25, 0x64, 0x2c, 0x25, 0x64, 0x5d, 0x0a, 0x00
	.type		$str$1,@object
	.size		$str$1,(.L_1 - $str$1)
$str$1:
        /*0008*/ 	.byte	0x25, 0x64, 0x2c, 0x25, 0x64, 0x2c, 0x25, 0x64, 0x29, 0x0a, 0x00
.L_1:


//--------------------- .nv.shared.reserved.0     --------------------------
	.section	.nv.shared.reserved.0,"aw",@nobits
	.weak		__nv_reservedSMEM_offset_0_alias
	.size		__nv_reservedSMEM_offset_0_alias, 0, 64
	.other		__nv_reservedSMEM_offset_0_alias,@"STO_CUDA_RESERVED_SHARED STV_DEFAULT"
__nv_reservedSMEM_offset_0_alias:
	.zero		0
	.zero		64


//--------------------- .nv.shared._Z21convolution_2D_sharedPfS_S_iii --------------------------
	.section	.nv.shared._Z21convolution_2D_sharedPfS_S_iii,"aw",@nobits
	.sectionflags	@""
	.align	4
.nv.shared._Z21convolution_2D_sharedPfS_S_iii:
	.zero		19520


//--------------------- .nv.constant0._Z4testv    --------------------------
	.section	.nv.constant0._Z4testv,"a",@progbits
	.sectionflags	@""
	.align	4
.nv.constant0._Z4testv:
	.zero		896


//--------------------- .nv.constant0._Z21convolution_2D_sharedPfS_S_iii --------------------------
	.section	.nv.constant0._Z21convolution_2D_sharedPfS_S_iii,"a",@progbits
	.sectionflags	@""
	.align	4
.nv.constant0._Z21convolution_2D_sharedPfS_S_iii:
	.zero		932


//--------------------- .nv.constant0._Z20convolution_2D_basicPfS_S_iii --------------------------
	.section	.nv.constant0._Z20convolution_2D_basicPfS_S_iii,"a",@progbits
	.sectionflags	@""
	.align	4
.nv.constant0._Z20convolution_2D_basicPfS_S_iii:
	.zero		932


//--------------------- SYMBOLS --------------------------

	.type		.nv.reservedSmem.offset0,@object
	.size		.nv.reservedSmem.offset0,0x4
	.type		.nv.reservedSmem.cap,@object
	.size		.nv.reservedSmem.cap,0x4
	.type		vprintf,@function
